	.target	sm_90a

	.elftype	@"ET_EXEC"


//--------------------- .note.nv.tkinfo           --------------------------
	.section	.note.nv.tkinfo,"",@"SHT_NOTE"
	.sectionflags	@"SHF_NOTE_NV_TKINFO"
	.tkinfo
        /*0018*/ 	.word	0x00000002
        /*0030*/ 	.string	""
        /*0030*/ 	.string	"ptxas"
        /*0030*/ 	.string	"Cuda compilation tools, release 13.0, V13.0.88"
        /*0030*/ 	.string	"Build cuda_13.0.r13.0/compiler.36424714_0"
        /*0030*/ 	.string	"-arch sm_90a -m 64 "



//--------------------- .note.nv.cuinfo           --------------------------
	.section	.note.nv.cuinfo,"",@"SHT_NOTE"
	.sectionflags	@"SHF_NOTE_NV_CUINFO"
        /*0018*/ 	.short	0x0002
        /*001a*/ 	.short	0x005a
        /*001c*/ 	.short	0x0082
	.zero		2


//--------------------- .nv.info                  --------------------------
	.section	.nv.info,"",@"SHT_CUDA_INFO"
	.align	4


	//----- nvinfo : EIATTR_REGCOUNT
	.align		4
        /*0000*/ 	.byte	0x04, 0x2f
        /*0002*/ 	.short	(.L_15 - .L_14)
	.align		4
.L_14:
        /*0004*/ 	.word	index@(_ZN7cutlass13device_kernelINS_4gemm6kernel13GemmUniversalIN4cute5tupleIJiiiiEEENS1_10collective13CollectiveMmaINS1_34MainloopSm90TmaGmmaWarpSpecializedILi5ENS5_IJNS4_1CILi2EEESB_NSA_ILi1EEEEEENS1_35KernelTmaWarpSpecializedCooperativeEEENS5_IJNSA_ILi256EEENSA_ILi64EEENSA_ILi32EEEEEENS_6half_tENS5_IJlSC_lEEESK_SL_NS4_8TiledMMAINS4_8MMA_AtomIJNS4_4SM904GMMA25MMA_64x64x16_F32F16F16_SSILNSP_5MajorE0ELSR_0ELNSP_7ScaleInE1ELSS_1EEEEEENS4_6LayoutINS5_IJSB_SC_SC_EEENS5_IJSC_NSA_ILi0EEESX_EEEEENS5_IJNS4_10UnderscoreES10_S10_EEEEENS4_23SM90_TMA_LOAD_MULTICASTENS4_14ComposedLayoutINS4_7SwizzleILi2ELi4ELi3EEENS4_18smem_ptr_flag_bitsILi16EEENSV_INS5_IJNSA_ILi8EEESI_EEENS5_IJSI_SC_EEEEEEEvNS4_8identityES13_S1D_vS1E_EENS_8epilogue10collective6detail29Sm90TmaWarpSpecializedAdapterINS1H_15DefaultEpilogueISK_SL_SL_NS1G_6thread17LinearCombinationISK_Li1EffLNS1L_9ScaleType4KindE0ELNS_15FloatRoundStyleE2ESK_EENS1_15EpilogueDefaultEEEEEvvEEEEvNT_6ParamsE)
        /*0008*/ 	.word	0x000000a8


	//----- nvinfo : EIATTR_FRAME_SIZE
	.align		4
.L_15:
        /*000c*/ 	.byte	0x04, 0x11
        /*000e*/ 	.short	(.L_17 - .L_16)
	.align		4
.L_16:
        /*0010*/ 	.word	index@(_ZN7cutlass13device_kernelINS_4gemm6kernel13GemmUniversalIN4cute5tupleIJiiiiEEENS1_10collective13CollectiveMmaINS1_34MainloopSm90TmaGmmaWarpSpecializedILi5ENS5_IJNS4_1CILi2EEESB_NSA_ILi1EEEEEENS1_35KernelTmaWarpSpecializedCooperativeEEENS5_IJNSA_ILi256EEENSA_ILi64EEENSA_ILi32EEEEEENS_6half_tENS5_IJlSC_lEEESK_SL_NS4_8TiledMMAINS4_8MMA_AtomIJNS4_4SM904GMMA25MMA_64x64x16_F32F16F16_SSILNSP_5MajorE0ELSR_0ELNSP_7ScaleInE1ELSS_1EEEEEENS4_6LayoutINS5_IJSB_SC_SC_EEENS5_IJSC_NSA_ILi0EEESX_EEEEENS5_IJNS4_10UnderscoreES10_S10_EEEEENS4_23SM90_TMA_LOAD_MULTICASTENS4_14ComposedLayoutINS4_7SwizzleILi2ELi4ELi3EEENS4_18smem_ptr_flag_bitsILi16EEENSV_INS5_IJNSA_ILi8EEESI_EEENS5_IJSI_SC_EEEEEEEvNS4_8identityES13_S1D_vS1E_EENS_8epilogue10collective6detail29Sm90TmaWarpSpecializedAdapterINS1H_15DefaultEpilogueISK_SL_SL_NS1G_6thread17LinearCombinationISK_Li1EffLNS1L_9ScaleType4KindE0ELNS_15FloatRoundStyleE2ESK_EENS1_15EpilogueDefaultEEEEEvvEEEEvNT_6ParamsE)
        /*0014*/ 	.word	0x00000000


	//----- nvinfo : EIATTR_MIN_STACK_SIZE
	.align		4
.L_17:
        /*0018*/ 	.byte	0x04, 0x12
        /*001a*/ 	.short	(.L_19 - .L_18)
	.align		4
.L_18:
        /*001c*/ 	.word	index@(_ZN7cutlass13device_kernelINS_4gemm6kernel13GemmUniversalIN4cute5tupleIJiiiiEEENS1_10collective13CollectiveMmaINS1_34MainloopSm90TmaGmmaWarpSpecializedILi5ENS5_IJNS4_1CILi2EEESB_NSA_ILi1EEEEEENS1_35KernelTmaWarpSpecializedCooperativeEEENS5_IJNSA_ILi256EEENSA_ILi64EEENSA_ILi32EEEEEENS_6half_tENS5_IJlSC_lEEESK_SL_NS4_8TiledMMAINS4_8MMA_AtomIJNS4_4SM904GMMA25MMA_64x64x16_F32F16F16_SSILNSP_5MajorE0ELSR_0ELNSP_7ScaleInE1ELSS_1EEEEEENS4_6LayoutINS5_IJSB_SC_SC_EEENS5_IJSC_NSA_ILi0EEESX_EEEEENS5_IJNS4_10UnderscoreES10_S10_EEEEENS4_23SM90_TMA_LOAD_MULTICASTENS4_14ComposedLayoutINS4_7SwizzleILi2ELi4ELi3EEENS4_18smem_ptr_flag_bitsILi16EEENSV_INS5_IJNSA_ILi8EEESI_EEENS5_IJSI_SC_EEEEEEEvNS4_8identityES13_S1D_vS1E_EENS_8epilogue10collective6detail29Sm90TmaWarpSpecializedAdapterINS1H_15DefaultEpilogueISK_SL_SL_NS1G_6thread17LinearCombinationISK_Li1EffLNS1L_9ScaleType4KindE0ELNS_15FloatRoundStyleE2ESK_EENS1_15EpilogueDefaultEEEEEvvEEEEvNT_6ParamsE)
        /*0020*/ 	.word	0x00000000
.L_19:


//--------------------- .nv.compat                --------------------------
	.section	.nv.compat,"",@"SHT_CUDA_COMPAT_INFO"
	.align	4
        /*0000*/ 	.byte	0x02, 0x09, 0x01, 0x00, 0x02, 0x02, 0x04, 0x00, 0x02, 0x05, 0x05, 0x00, 0x03, 0x07, 0x01, 0x01
        /*0010*/ 	.byte	0x02, 0x03, 0x01, 0x00, 0x02, 0x06, 0x01, 0x00, 0x04, 0x0b, 0x08, 0x00, 0x00, 0x00, 0x00, 0x00
        /*0020*/ 	.byte	0x00, 0x00, 0x00, 0x00


//--------------------- .nv.info._ZN7cutlass13device_kernelINS_4gemm6kernel13GemmUniversalIN4cute5tupleIJiiiiEEENS1_10collective13CollectiveMmaINS1_34MainloopSm90TmaGmmaWarpSpecializedILi5ENS5_IJNS4_1CILi2EEESB_NSA_ILi1EEEEEENS1_35KernelTmaWarpSpecializedCooperativeEEENS5_IJNSA_ILi256EEENSA_ILi64EEENSA_ILi32EEEEEENS_6half_tENS5_IJlSC_lEEESK_SL_NS4_8TiledMMAINS4_8MMA_AtomIJNS4_4SM904GMMA25MMA_64x64x16_F32F16F16_SSILNSP_5MajorE0ELSR_0ELNSP_7ScaleInE1ELSS_1EEEEEENS4_6LayoutINS5_IJSB_SC_SC_EEENS5_IJSC_NSA_ILi0EEESX_EEEEENS5_IJNS4_10UnderscoreES10_S10_EEEEENS4_23SM90_TMA_LOAD_MULTICASTENS4_14ComposedLayoutINS4_7SwizzleILi2ELi4ELi3EEENS4_18smem_ptr_flag_bitsILi16EEENSV_INS5_IJNSA_ILi8EEESI_EEENS5_IJSI_SC_EEEEEEEvNS4_8identityES13_S1D_vS1E_EENS_8epilogue10collective6detail29Sm90TmaWarpSpecializedAdapterINS1H_15DefaultEpilogueISK_SL_SL_NS1G_6thread17LinearCombinationISK_Li1EffLNS1L_9ScaleType4KindE0ELNS_15FloatRoundStyleE2ESK_EENS1_15EpilogueDefaultEEEEEvvEEEEvNT_6ParamsE --------------------------
	.section	.nv.info._ZN7cutlass13device_kernelINS_4gemm6kernel13GemmUniversalIN4cute5tupleIJiiiiEEENS1_10collective13CollectiveMmaINS1_34MainloopSm90TmaGmmaWarpSpecializedILi5ENS5_IJNS4_1CILi2EEESB_NSA_ILi1EEEEEENS1_35KernelTmaWarpSpecializedCooperativeEEENS5_IJNSA_ILi256EEENSA_ILi64EEENSA_ILi32EEEEEENS_6half_tENS5_IJlSC_lEEESK_SL_NS4_8TiledMMAINS4_8MMA_AtomIJNS4_4SM904GMMA25MMA_64x64x16_F32F16F16_SSILNSP_5MajorE0ELSR_0ELNSP_7ScaleInE1ELSS_1EEEEEENS4_6LayoutINS5_IJSB_SC_SC_EEENS5_IJSC_NSA_ILi0EEESX_EEEEENS5_IJNS4_10UnderscoreES10_S10_EEEEENS4_23SM90_TMA_LOAD_MULTICASTENS4_14ComposedLayoutINS4_7SwizzleILi2ELi4ELi3EEENS4_18smem_ptr_flag_bitsILi16EEENSV_INS5_IJNSA_ILi8EEESI_EEENS5_IJSI_SC_EEEEEEEvNS4_8identityES13_S1D_vS1E_EENS_8epilogue10collective6detail29Sm90TmaWarpSpecializedAdapterINS1H_15DefaultEpilogueISK_SL_SL_NS1G_6thread17LinearCombinationISK_Li1EffLNS1L_9ScaleType4KindE0ELNS_15FloatRoundStyleE2ESK_EENS1_15EpilogueDefaultEEEEEvvEEEEvNT_6ParamsE,"",@"SHT_CUDA_INFO"
	.sectionflags	@""
	.align	4


	//----- nvinfo : EIATTR_CUDA_API_VERSION
	.align		4
        /*0000*/ 	.byte	0x04, 0x37
        /*0002*/ 	.short	(.L_21 - .L_20)
.L_20:
        /*0004*/ 	.word	0x00000082


	//----- nvinfo : EIATTR_KPARAM_INFO
	.align		4
.L_21:
        /*0008*/ 	.byte	0x04, 0x17
        /*000a*/ 	.short	(.L_23 - .L_22)
.L_22:
        /*000c*/ 	.word	0x00000000
        /*0010*/ 	.short	0x0000
        /*0012*/ 	.short	0x0070
        /*0014*/ 	.byte	0x00, 0xf0, 0x01, 0x10


	//----- nvinfo : EIATTR_SPARSE_MMA_MASK
	.align		4
.L_23:
        /*0018*/ 	.byte	0x03, 0x50
        /*001a*/ 	.short	0x0000


	//----- nvinfo : EIATTR_MAXREG_COUNT
	.align		4
        /*001c*/ 	.byte	0x03, 0x1b
        /*001e*/ 	.short	0x00a8


	//----- nvinfo : EIATTR_NUM_BARRIERS
	.align		4
        /*0020*/ 	.byte	0x02, 0x4c
        /*0022*/ 	.byte	0x01
	.zero		1


	//----- nvinfo : EIATTR_EXTERNS
	.align		4
        /*0024*/ 	.byte	0x04, 0x0f
        /*0026*/ 	.short	(.L_25 - .L_24)


	//   ....[0]....
	.align		4
.L_24:
        /*0028*/ 	.word	index@(__assertfail)


	//----- nvinfo : EIATTR_MERCURY_ISA_VERSION
	.align		4
.L_25:
        /*002c*/ 	.byte	0x03, 0x5f
        /*002e*/ 	.short	0x0101


	//----- nvinfo : EIATTR_INT_WARP_WIDE_INSTR_OFFSETS
	.align		4
        /*0030*/ 	.byte	0x04, 0x31
        /*0032*/ 	.short	(.L_27 - .L_26)


	//   ....[0]....
.L_26:
        /*0034*/ 	.word	0x000004b0


	//   ....[1]....
        /*0038*/ 	.word	0x000004e0


	//   ....[2]....
        /*003c*/ 	.word	0x000006a0


	//   ....[3]....
        /*0040*/ 	.word	0x00001f00


	//----- nvinfo : EIATTR_COOP_GROUP_MASK_REGIDS
	.align		4
.L_27:
        /*0044*/ 	.byte	0x04, 0x29
        /*0046*/ 	.short	(.L_29 - .L_28)


	//   ....[0]....
.L_28:
        /*0048*/ 	.word	0xffffffff


	//   ....[1]....
        /*004c*/ 	.word	0xffffffff


	//   ....[2]....
        /*0050*/ 	.word	0xffffffff


	//   ....[3]....
        /*0054*/ 	.word	0xffffffff


	//   ....[4]....
        /*0058*/ 	.word	0xffffffff


	//   ....[5]....
        /*005c*/ 	.word	0xffffffff


	//----- nvinfo : EIATTR_COOP_GROUP_INSTR_OFFSETS
	.align		4
.L_29:
        /*0060*/ 	.byte	0x04, 0x28
        /*0062*/ 	.short	(.L_31 - .L_30)


	//   ....[0]....
.L_30:
        /*0064*/ 	.word	0x00000060


	//   ....[1]....
        /*0068*/ 	.word	0x00000070


	//   ....[2]....
        /*006c*/ 	.word	0x00000130


	//   ....[3]....
        /*0070*/ 	.word	0x000002f0


	//   ....[4]....
        /*0074*/ 	.word	0x00000820


	//   ....[5]....
        /*0078*/ 	.word	0x000014c0


	//----- nvinfo : EIATTR_REG_RECONFIG
	.align		4
.L_31:
        /*007c*/ 	.byte	0x01, 0x54
	.zero		2


	//----- nvinfo : EIATTR_SYSCALL_OFFSETS
	.align		4
        /*0080*/ 	.byte	0x04, 0x46
        /*0082*/ 	.short	(.L_33 - .L_32)


	//   ....[0]....
.L_32:
        /*0084*/ 	.word	0x000016b0


	//----- nvinfo : EIATTR_MBARRIER_INSTR_OFFSETS
	.align		4
.L_33:
        /*0088*/ 	.byte	0x04, 0x39
        /*008a*/ 	.short	(.L_35 - .L_34)


	//   ....[0]....
.L_34:
        /*008c*/ 	.word	0x00000230
        /*0090*/ 	.word	0x000000ff
        /*0094*/ 	.word	0x00000000
        /*0098*/ 	.short	0x0100
        /*009a*/ 	.byte	0x08
	.zero		1


	//   ....[1]....
        /*009c*/ 	.word	0x00000240
        /*00a0*/ 	.word	0x000000ff
        /*00a4*/ 	.word	0x00000028
        /*00a8*/ 	.short	0x0100
        /*00aa*/ 	.byte	0x08
	.zero		1


	//   ....[2]....
        /*00ac*/ 	.word	0x00000250
        /*00b0*/ 	.word	0x000000ff
        /*00b4*/ 	.word	0x00000008
        /*00b8*/ 	.short	0x0100
        /*00ba*/ 	.byte	0x08
	.zero		1


	//   ....[3]....
        /*00bc*/ 	.word	0x00000260
        /*00c0*/ 	.word	0x000000ff
        /*00c4*/ 	.word	0x00000030
        /*00c8*/ 	.short	0x0100
        /*00ca*/ 	.byte	0x08
	.zero		1


	//   ....[4]....
        /*00cc*/ 	.word	0x00000270
        /*00d0*/ 	.word	0x000000ff
        /*00d4*/ 	.word	0x00000010
        /*00d8*/ 	.short	0x0100
        /*00da*/ 	.byte	0x08
	.zero		1


	//   ....[5]....
        /*00dc*/ 	.word	0x00000280
        /*00e0*/ 	.word	0x000000ff
        /*00e4*/ 	.word	0x00000038
        /*00e8*/ 	.short	0x0100
        /*00ea*/ 	.byte	0x08
	.zero		1


	//   ....[6]....
        /*00ec*/ 	.word	0x00000290
        /*00f0*/ 	.word	0x000000ff
        /*00f4*/ 	.word	0x00000018
        /*00f8*/ 	.short	0x0100
        /*00fa*/ 	.byte	0x08
	.zero		1


	//   ....[7]....
        /*00fc*/ 	.word	0x000002a0
        /*0100*/ 	.word	0x000000ff
        /*0104*/ 	.word	0x00000040
        /*0108*/ 	.short	0x0100
        /*010a*/ 	.byte	0x08
	.zero		1


	//   ....[8]....
        /*010c*/ 	.word	0x000002b0
        /*0110*/ 	.word	0x000000ff
        /*0114*/ 	.word	0x00000020
        /*0118*/ 	.short	0x0100
        /*011a*/ 	.byte	0x08
	.zero		1


	//   ....[9]....
        /*011c*/ 	.word	0x000002c0
        /*0120*/ 	.word	0x000000ff
        /*0124*/ 	.word	0x00000048
        /*0128*/ 	.short	0x0100
        /*012a*/ 	.byte	0x08
	.zero		1


	//   ....[10]....
        /*012c*/ 	.word	0x00000730
        /*0130*/ 	.word	0x000000ff
        /*0134*/ 	.word	0x00000060
        /*0138*/ 	.short	0x0100
        /*013a*/ 	.byte	0x06
	.zero		1


	//   ....[11]....
        /*013c*/ 	.word	0x000007c0
        /*0140*/ 	.word	0x000000ff
        /*0144*/ 	.word	0x00000068
        /*0148*/ 	.short	0x0100
        /*014a*/ 	.byte	0x06
	.zero		1


	//   ....[12]....
        /*014c*/ 	.word	0x00001770
        /*0150*/ 	.word	0x00000003
        /*0154*/ 	.word	0x00000000
        /*0158*/ 	.short	0x010a
        /*015a*/ 	.byte	0x3f
	.zero		1


	//   ....[13]....
        /*015c*/ 	.word	0x000017d0
        /*0160*/ 	.word	0x00000003
        /*0164*/ 	.word	0x00000000
        /*0168*/ 	.short	0x010a
        /*016a*/ 	.byte	0x3f
	.zero		1


	//   ....[14]....
        /*016c*/ 	.word	0x00001b30
        /*0170*/ 	.word	0x00000005
        /*0174*/ 	.word	0x00000000
        /*0178*/ 	.short	0x010a
        /*017a*/ 	.byte	0x3f
	.zero		1


	//   ....[15]....
        /*017c*/ 	.word	0x00001b70
        /*0180*/ 	.word	0x00000005
        /*0184*/ 	.word	0x00000000
        /*0188*/ 	.short	0x010a
        /*018a*/ 	.byte	0x3f
	.zero		1


	//   ....[16]....
        /*018c*/ 	.word	0x00001db0
        /*0190*/ 	.word	0x00000004
        /*0194*/ 	.word	0x00000000
        /*0198*/ 	.short	0x0101
        /*019a*/ 	.byte	0x3f
	.zero		1


	//   ....[17]....
        /*019c*/ 	.word	0x00001fa0
        /*01a0*/ 	.word	0x00000000
        /*01a4*/ 	.word	0x00000000
        /*01a8*/ 	.short	0x0101
        /*01aa*/ 	.byte	0x3f
	.zero		1


	//   ....[18]....
        /*01ac*/ 	.word	0x00007d60
        /*01b0*/ 	.word	0x00000015
        /*01b4*/ 	.word	0x00000028
        /*01b8*/ 	.short	0x010a
        /*01ba*/ 	.byte	0x3f
	.zero		1


	//   ....[19]....
        /*01bc*/ 	.word	0x00008120
        /*01c0*/ 	.word	0x00000006
        /*01c4*/ 	.word	0x00000068
        /*01c8*/ 	.short	0x0101
        /*01ca*/ 	.byte	0x3f
	.zero		1


	//   ....[20]....
        /*01cc*/ 	.word	0x00008850
        /*01d0*/ 	.word	0x00000007
        /*01d4*/ 	.word	0x00000000
        /*01d8*/ 	.short	0x010a
        /*01da*/ 	.byte	0x3f
	.zero		1


	//   ....[21]....
        /*01dc*/ 	.word	0x000088d0
        /*01e0*/ 	.word	0x00000008
        /*01e4*/ 	.word	0x00000000
        /*01e8*/ 	.short	0x010a
        /*01ea*/ 	.byte	0x3f
	.zero		1


	//   ....[22]....
        /*01ec*/ 	.word	0x00008960
        /*01f0*/ 	.word	0x00000009
        /*01f4*/ 	.word	0x00000000
        /*01f8*/ 	.short	0x010a
        /*01fa*/ 	.byte	0x3f
	.zero		1


	//   ....[23]....
        /*01fc*/ 	.word	0x000089f0
        /*0200*/ 	.word	0x00000006
        /*0204*/ 	.word	0x00000000
        /*0208*/ 	.short	0x010a
        /*020a*/ 	.byte	0x3f
	.zero		1


	//   ....[24]....
        /*020c*/ 	.word	0x00008a80
        /*0210*/ 	.word	0x00000003
        /*0214*/ 	.word	0x00000000
        /*0218*/ 	.short	0x010a
        /*021a*/ 	.byte	0x3f
	.zero		1


	//   ....[25]....
        /*021c*/ 	.word	0x00008ae0
        /*0220*/ 	.word	0x00000003
        /*0224*/ 	.word	0x00000000
        /*0228*/ 	.short	0x010a
        /*022a*/ 	.byte	0x3f
	.zero		1


	//   ....[26]....
        /*022c*/ 	.word	0x00008b30
        /*0230*/ 	.word	0x00000005
        /*0234*/ 	.word	0x00000000
        /*0238*/ 	.short	0x010a
        /*023a*/ 	.byte	0x3f
	.zero		1


	//   ....[27]....
        /*023c*/ 	.word	0x00008c00
        /*0240*/ 	.word	0x00000015
        /*0244*/ 	.word	0x00000028
        /*0248*/ 	.short	0x010a
        /*024a*/ 	.byte	0x3f
	.zero		1


	//   ....[28]....
        /*024c*/ 	.word	0x00008cd0
        /*0250*/ 	.word	0x00000007
        /*0254*/ 	.word	0x00000000
        /*0258*/ 	.short	0x010a
        /*025a*/ 	.byte	0x3f
	.zero		1


	//   ....[29]....
        /*025c*/ 	.word	0x00008d20
        /*0260*/ 	.word	0x00000008
        /*0264*/ 	.word	0x00000000
        /*0268*/ 	.short	0x010a
        /*026a*/ 	.byte	0x3f
	.zero		1


	//   ....[30]....
        /*026c*/ 	.word	0x00008d70
        /*0270*/ 	.word	0x00000009
        /*0274*/ 	.word	0x00000000
        /*0278*/ 	.short	0x010a
        /*027a*/ 	.byte	0x3f
	.zero		1


	//   ....[31]....
        /*027c*/ 	.word	0x00008dc0
        /*0280*/ 	.word	0x00000006
        /*0284*/ 	.word	0x00000000
        /*0288*/ 	.short	0x010a
        /*028a*/ 	.byte	0x3f
	.zero		1


	//----- nvinfo : EIATTR_NUM_MBARRIERS
	.align		4
.L_35:
        /*028c*/ 	.byte	0x03, 0x38
        /*028e*/ 	.short	0x000c


	//----- nvinfo : EIATTR_EXIT_INSTR_OFFSETS
	.align		4
        /*0290*/ 	.byte	0x04, 0x1c
        /*0292*/ 	.short	(.L_37 - .L_36)


	//   ....[0]....
.L_36:
        /*0294*/ 	.word	0x00000a00


	//   ....[1]....
        /*0298*/ 	.word	0x00001220


	//   ....[2]....
        /*029c*/ 	.word	0x00007410


	//   ....[3]....
        /*02a0*/ 	.word	0x00007970


	//   ....[4]....
        /*02a4*/ 	.word	0x00008ad0


	//----- nvinfo : EIATTR_MAX_THREADS
	.align		4
.L_37:
        /*02a8*/ 	.byte	0x04, 0x05
        /*02aa*/ 	.short	(.L_39 - .L_38)
.L_38:
        /*02ac*/ 	.word	0x00000180
        /*02b0*/ 	.word	0x00000001
        /*02b4*/ 	.word	0x00000001


	//----- nvinfo : EIATTR_CRS_STACK_SIZE
	.align		4
.L_39:
        /*02b8*/ 	.byte	0x04, 0x1e
        /*02ba*/ 	.short	(.L_41 - .L_40)
.L_40:
        /*02bc*/ 	.word	0x00000000


	//----- nvinfo : EIATTR_CBANK_PARAM_SIZE
	.align		4
.L_41:
        /*02c0*/ 	.byte	0x03, 0x19
        /*02c2*/ 	.short	0x0470


	//----- nvinfo : EIATTR_PARAM_CBANK
	.align		4
        /*02c4*/ 	.byte	0x04, 0x0a
        /*02c6*/ 	.short	(.L_43 - .L_42)
	.align		4
.L_42:
        /*02c8*/ 	.word	index@(.nv.constant0._ZN7cutlass13device_kernelINS_4gemm6kernel13GemmUniversalIN4cute5tupleIJiiiiEEENS1_10collective13CollectiveMmaINS1_34MainloopSm90TmaGmmaWarpSpecializedILi5ENS5_IJNS4_1CILi2EEESB_NSA_ILi1EEEEEENS1_35KernelTmaWarpSpecializedCooperativeEEENS5_IJNSA_ILi256EEENSA_ILi64EEENSA_ILi32EEEEEENS_6half_tENS5_IJlSC_lEEESK_SL_NS4_8TiledMMAINS4_8MMA_AtomIJNS4_4SM904GMMA25MMA_64x64x16_F32F16F16_SSILNSP_5MajorE0ELSR_0ELNSP_7ScaleInE1ELSS_1EEEEEENS4_6LayoutINS5_IJSB_SC_SC_EEENS5_IJSC_NSA_ILi0EEESX_EEEEENS5_IJNS4_10UnderscoreES10_S10_EEEEENS4_23SM90_TMA_LOAD_MULTICASTENS4_14ComposedLayoutINS4_7SwizzleILi2ELi4ELi3EEENS4_18smem_ptr_flag_bitsILi16EEENSV_INS5_IJNSA_ILi8EEESI_EEENS5_IJSI_SC_EEEEEEEvNS4_8identityES13_S1D_vS1E_EENS_8epilogue10collective6detail29Sm90TmaWarpSpecializedAdapterINS1H_15DefaultEpilogueISK_SL_SL_NS1G_6thread17LinearCombinationISK_Li1EffLNS1L_9ScaleType4KindE0ELNS_15FloatRoundStyleE2ESK_EENS1_15EpilogueDefaultEEEEEvvEEEEvNT_6ParamsE)
        /*02cc*/ 	.short	0x0210
        /*02ce*/ 	.short	0x0470


	//----- nvinfo : EIATTR_SW_WAR
	.align		4
.L_43:
        /*02d0*/ 	.byte	0x04, 0x36
        /*02d2*/ 	.short	(.L_45 - .L_44)
.L_44:
        /*02d4*/ 	.word	0x00000008
.L_45:


//--------------------- .nv.callgraph             --------------------------
	.section	.nv.callgraph,"",@"SHT_CUDA_CALLGRAPH"
	.align	4
	.sectionentsize	8
	.align		4
        /*0000*/ 	.word	0x00000000
	.align		4
        /*0004*/ 	.word	0xffffffff
	.align		4
        /*0008*/ 	.word	index@(_ZN7cutlass13device_kernelINS_4gemm6kernel13GemmUniversalIN4cute5tupleIJiiiiEEENS1_10collective13CollectiveMmaINS1_34MainloopSm90TmaGmmaWarpSpecializedILi5ENS5_IJNS4_1CILi2EEESB_NSA_ILi1EEEEEENS1_35KernelTmaWarpSpecializedCooperativeEEENS5_IJNSA_ILi256EEENSA_ILi64EEENSA_ILi32EEEEEENS_6half_tENS5_IJlSC_lEEESK_SL_NS4_8TiledMMAINS4_8MMA_AtomIJNS4_4SM904GMMA25MMA_64x64x16_F32F16F16_SSILNSP_5MajorE0ELSR_0ELNSP_7ScaleInE1ELSS_1EEEEEENS4_6LayoutINS5_IJSB_SC_SC_EEENS5_IJSC_NSA_ILi0EEESX_EEEEENS5_IJNS4_10UnderscoreES10_S10_EEEEENS4_23SM90_TMA_LOAD_MULTICASTENS4_14ComposedLayoutINS4_7SwizzleILi2ELi4ELi3EEENS4_18smem_ptr_flag_bitsILi16EEENSV_INS5_IJNSA_ILi8EEESI_EEENS5_IJSI_SC_EEEEEEEvNS4_8identityES13_S1D_vS1E_EENS_8epilogue10collective6detail29Sm90TmaWarpSpecializedAdapterINS1H_15DefaultEpilogueISK_SL_SL_NS1G_6thread17LinearCombinationISK_Li1EffLNS1L_9ScaleType4KindE0ELNS_15FloatRoundStyleE2ESK_EENS1_15EpilogueDefaultEEEEEvvEEEEvNT_6ParamsE)
	.align		4
        /*000c*/ 	.word	index@(__assertfail)
	.align		4
        /*0010*/ 	.word	0x00000000
	.align		4
        /*0014*/ 	.word	0xfffffffe
	.align		4
        /*0018*/ 	.word	0x00000000
	.align		4
        /*001c*/ 	.word	0xfffffffd
	.align		4
        /*0020*/ 	.word	0x00000000
	.align		4
        /*0024*/ 	.word	0xfffffffc


//--------------------- .nv.constant4             --------------------------
	.section	.nv.constant4,"a",@progbits
	.align	8
	.align		8
.nv.constant4:
        /*0000*/ 	.dword	__assertfail
	.align		8
        /*0008*/ 	.dword	__unnamed_1
	.align		8
        /*0010*/ 	.dword	_ZN39_INTERNAL_76d01773_4_k_cu_9828bdcd_40564cuda3std3__45__cpo5beginE
	.align		8
        /*0018*/ 	.dword	_ZN39_INTERNAL_76d01773_4_k_cu_9828bdcd_40564cuda3std3__45__cpo3endE
	.align		8
        /*0020*/ 	.dword	_ZN39_INTERNAL_76d01773_4_k_cu_9828bdcd_40564cuda3std3__45__cpo6cbeginE
	.align		8
        /*0028*/ 	.dword	_ZN39_INTERNAL_76d01773_4_k_cu_9828bdcd_40564cuda3std3__45__cpo4cendE
	.align		8
        /*0030*/ 	.dword	_ZN39_INTERNAL_76d01773_4_k_cu_9828bdcd_40564cuda3std3__441_GLOBAL__N__76d01773_4_k_cu_9828bdcd_40566ignoreE
	.align		8
        /*0038*/ 	.dword	_ZN39_INTERNAL_76d01773_4_k_cu_9828bdcd_40564cuda3std3__419piecewise_constructE
	.align		8
        /*0040*/ 	.dword	_ZN39_INTERNAL_76d01773_4_k_cu_9828bdcd_40564cuda3std3__48in_placeE
	.align		8
        /*0048*/ 	.dword	_ZN39_INTERNAL_76d01773_4_k_cu_9828bdcd_40564cuda3std6ranges3__45__cpo4swapE
	.align		8
        /*0050*/ 	.dword	_ZN39_INTERNAL_76d01773_4_k_cu_9828bdcd_40564cuda3std6ranges3__45__cpo9iter_moveE
	.align		8
        /*0058*/ 	.dword	_ZN39_INTERNAL_76d01773_4_k_cu_9828bdcd_40564cute7productE
	.align		8
        /*0060*/ 	.dword	_ZN39_INTERNAL_76d01773_4_k_cu_9828bdcd_40564cute1_E
	.align		8
        /*0068*/ 	.dword	$str$22
	.align		8
        /*0070*/ 	.dword	$str$23


//--------------------- .text._ZN7cutlass13device_kernelINS_4gemm6kernel13GemmUniversalIN4cute5tupleIJiiiiEEENS1_10collective13CollectiveMmaINS1_34MainloopSm90TmaGmmaWarpSpecializedILi5ENS5_IJNS4_1CILi2EEESB_NSA_ILi1EEEEEENS1_35KernelTmaWarpSpecializedCooperativeEEENS5_IJNSA_ILi256EEENSA_ILi64EEENSA_ILi32EEEEEENS_6half_tENS5_IJlSC_lEEESK_SL_NS4_8TiledMMAINS4_8MMA_AtomIJNS4_4SM904GMMA25MMA_64x64x16_F32F16F16_SSILNSP_5MajorE0ELSR_0ELNSP_7ScaleInE1ELSS_1EEEEEENS4_6LayoutINS5_IJSB_SC_SC_EEENS5_IJSC_NSA_ILi0EEESX_EEEEENS5_IJNS4_10UnderscoreES10_S10_EEEEENS4_23SM90_TMA_LOAD_MULTICASTENS4_14ComposedLayoutINS4_7SwizzleILi2ELi4ELi3EEENS4_18smem_ptr_flag_bitsILi16EEENSV_INS5_IJNSA_ILi8EEESI_EEENS5_IJSI_SC_EEEEEEEvNS4_8identityES13_S1D_vS1E_EENS_8epilogue10collective6detail29Sm90TmaWarpSpecializedAdapterINS1H_15DefaultEpilogueISK_SL_SL_NS1G_6thread17LinearCombinationISK_Li1EffLNS1L_9ScaleType4KindE0ELNS_15FloatRoundStyleE2ESK_EENS1_15EpilogueDefaultEEEEEvvEEEEvNT_6ParamsE --------------------------
	.section	.text._ZN7cutlass13device_kernelINS_4gemm6kernel13GemmUniversalIN4cute5tupleIJiiiiEEENS1_10collective13CollectiveMmaINS1_34MainloopSm90TmaGmmaWarpSpecializedILi5ENS5_IJNS4_1CILi2EEESB_NSA_ILi1EEEEEENS1_35KernelTmaWarpSpecializedCooperativeEEENS5_IJNSA_ILi256EEENSA_ILi64EEENSA_ILi32EEEEEENS_6half_tENS5_IJlSC_lEEESK_SL_NS4_8TiledMMAINS4_8MMA_AtomIJNS4_4SM904GMMA25MMA_64x64x16_F32F16F16_SSILNSP_5MajorE0ELSR_0ELNSP_7ScaleInE1ELSS_1EEEEEENS4_6LayoutINS5_IJSB_SC_SC_EEENS5_IJSC_NSA_ILi0EEESX_EEEEENS5_IJNS4_10UnderscoreES10_S10_EEEEENS4_23SM90_TMA_LOAD_MULTICASTENS4_14ComposedLayoutINS4_7SwizzleILi2ELi4ELi3EEENS4_18smem_ptr_flag_bitsILi16EEENSV_INS5_IJNSA_ILi8EEESI_EEENS5_IJSI_SC_EEEEEEEvNS4_8identityES13_S1D_vS1E_EENS_8epilogue10collective6detail29Sm90TmaWarpSpecializedAdapterINS1H_15DefaultEpilogueISK_SL_SL_NS1G_6thread17LinearCombinationISK_Li1EffLNS1L_9ScaleType4KindE0ELNS_15FloatRoundStyleE2ESK_EENS1_15EpilogueDefaultEEEEEvvEEEEvNT_6ParamsE,"ax",@progbits
	.align	128
.text._ZN7cutlass13device_kernelINS_4gemm6kernel13GemmUniversalIN4cute5tupleIJiiiiEEENS1_10collective13CollectiveMmaINS1_34MainloopSm90TmaGmmaWarpSpecializedILi5ENS5_IJNS4_1CILi2EEESB_NSA_ILi1EEEEEENS1_35KernelTmaWarpSpecializedCooperativeEEENS5_IJNSA_ILi256EEENSA_ILi64EEENSA_ILi32EEEEEENS_6half_tENS5_IJlSC_lEEESK_SL_NS4_8TiledMMAINS4_8MMA_AtomIJNS4_4SM904GMMA25MMA_64x64x16_F32F16F16_SSILNSP_5MajorE0ELSR_0ELNSP_7ScaleInE1ELSS_1EEEEEENS4_6LayoutINS5_IJSB_SC_SC_EEENS5_IJSC_NSA_ILi0EEESX_EEEEENS5_IJNS4_10UnderscoreES10_S10_EEEEENS4_23SM90_TMA_LOAD_MULTICASTENS4_14ComposedLayoutINS4_7SwizzleILi2ELi4ELi3EEENS4_18smem_ptr_flag_bitsILi16EEENSV_INS5_IJNSA_ILi8EEESI_EEENS5_IJSI_SC_EEEEEEEvNS4_8identityES13_S1D_vS1E_EENS_8epilogue10collective6detail29Sm90TmaWarpSpecializedAdapterINS1H_15DefaultEpilogueISK_SL_SL_NS1G_6thread17LinearCombinationISK_Li1EffLNS1L_9ScaleType4KindE0ELNS_15FloatRoundStyleE2ESK_EENS1_15EpilogueDefaultEEEEEvvEEEEvNT_6ParamsE:
        .type           _ZN7cutlass13device_kernelINS_4gemm6kernel13GemmUniversalIN4cute5tupleIJiiiiEEENS1_10collective13CollectiveMmaINS1_34MainloopSm90TmaGmmaWarpSpecializedILi5ENS5_IJNS4_1CILi2EEESB_NSA_ILi1EEEEEENS1_35KernelTmaWarpSpecializedCooperativeEEENS5_IJNSA_ILi256EEENSA_ILi64EEENSA_ILi32EEEEEENS_6half_tENS5_IJlSC_lEEESK_SL_NS4_8TiledMMAINS4_8MMA_AtomIJNS4_4SM904GMMA25MMA_64x64x16_F32F16F16_SSILNSP_5MajorE0ELSR_0ELNSP_7ScaleInE1ELSS_1EEEEEENS4_6LayoutINS5_IJSB_SC_SC_EEENS5_IJSC_NSA_ILi0EEESX_EEEEENS5_IJNS4_10UnderscoreES10_S10_EEEEENS4_23SM90_TMA_LOAD_MULTICASTENS4_14ComposedLayoutINS4_7SwizzleILi2ELi4ELi3EEENS4_18smem_ptr_flag_bitsILi16EEENSV_INS5_IJNSA_ILi8EEESI_EEENS5_IJSI_SC_EEEEEEEvNS4_8identityES13_S1D_vS1E_EENS_8epilogue10collective6detail29Sm90TmaWarpSpecializedAdapterINS1H_15DefaultEpilogueISK_SL_SL_NS1G_6thread17LinearCombinationISK_Li1EffLNS1L_9ScaleType4KindE0ELNS_15FloatRoundStyleE2ESK_EENS1_15EpilogueDefaultEEEEEvvEEEEvNT_6ParamsE,@function
        .size           _ZN7cutlass13device_kernelINS_4gemm6kernel13GemmUniversalIN4cute5tupleIJiiiiEEENS1_10collective13CollectiveMmaINS1_34MainloopSm90TmaGmmaWarpSpecializedILi5ENS5_IJNS4_1CILi2EEESB_NSA_ILi1EEEEEENS1_35KernelTmaWarpSpecializedCooperativeEEENS5_IJNSA_ILi256EEENSA_ILi64EEENSA_ILi32EEEEEENS_6half_tENS5_IJlSC_lEEESK_SL_NS4_8TiledMMAINS4_8MMA_AtomIJNS4_4SM904GMMA25MMA_64x64x16_F32F16F16_SSILNSP_5MajorE0ELSR_0ELNSP_7ScaleInE1ELSS_1EEEEEENS4_6LayoutINS5_IJSB_SC_SC_EEENS5_IJSC_NSA_ILi0EEESX_EEEEENS5_IJNS4_10UnderscoreES10_S10_EEEEENS4_23SM90_TMA_LOAD_MULTICASTENS4_14ComposedLayoutINS4_7SwizzleILi2ELi4ELi3EEENS4_18smem_ptr_flag_bitsILi16EEENSV_INS5_IJNSA_ILi8EEESI_EEENS5_IJSI_SC_EEEEEEEvNS4_8identityES13_S1D_vS1E_EENS_8epilogue10collective6detail29Sm90TmaWarpSpecializedAdapterINS1H_15DefaultEpilogueISK_SL_SL_NS1G_6thread17LinearCombinationISK_Li1EffLNS1L_9ScaleType4KindE0ELNS_15FloatRoundStyleE2ESK_EENS1_15EpilogueDefaultEEEEEvvEEEEvNT_6ParamsE,(.L_x_197 - _ZN7cutlass13device_kernelINS_4gemm6kernel13GemmUniversalIN4cute5tupleIJiiiiEEENS1_10collective13CollectiveMmaINS1_34MainloopSm90TmaGmmaWarpSpecializedILi5ENS5_IJNS4_1CILi2EEESB_NSA_ILi1EEEEEENS1_35KernelTmaWarpSpecializedCooperativeEEENS5_IJNSA_ILi256EEENSA_ILi64EEENSA_ILi32EEEEEENS_6half_tENS5_IJlSC_lEEESK_SL_NS4_8TiledMMAINS4_8MMA_AtomIJNS4_4SM904GMMA25MMA_64x64x16_F32F16F16_SSILNSP_5MajorE0ELSR_0ELNSP_7ScaleInE1ELSS_1EEEEEENS4_6LayoutINS5_IJSB_SC_SC_EEENS5_IJSC_NSA_ILi0EEESX_EEEEENS5_IJNS4_10UnderscoreES10_S10_EEEEENS4_23SM90_TMA_LOAD_MULTICASTENS4_14ComposedLayoutINS4_7SwizzleILi2ELi4ELi3EEENS4_18smem_ptr_flag_bitsILi16EEENSV_INS5_IJNSA_ILi8EEESI_EEENS5_IJSI_SC_EEEEEEEvNS4_8identityES13_S1D_vS1E_EENS_8epilogue10collective6detail29Sm90TmaWarpSpecializedAdapterINS1H_15DefaultEpilogueISK_SL_SL_NS1G_6thread17LinearCombinationISK_Li1EffLNS1L_9ScaleType4KindE0ELNS_15FloatRoundStyleE2ESK_EENS1_15EpilogueDefaultEEEEEvvEEEEvNT_6ParamsE)
        .other          _ZN7cutlass13device_kernelINS_4gemm6kernel13GemmUniversalIN4cute5tupleIJiiiiEEENS1_10collective13CollectiveMmaINS1_34MainloopSm90TmaGmmaWarpSpecializedILi5ENS5_IJNS4_1CILi2EEESB_NSA_ILi1EEEEEENS1_35KernelTmaWarpSpecializedCooperativeEEENS5_IJNSA_ILi256EEENSA_ILi64EEENSA_ILi32EEEEEENS_6half_tENS5_IJlSC_lEEESK_SL_NS4_8TiledMMAINS4_8MMA_AtomIJNS4_4SM904GMMA25MMA_64x64x16_F32F16F16_SSILNSP_5MajorE0ELSR_0ELNSP_7ScaleInE1ELSS_1EEEEEENS4_6LayoutINS5_IJSB_SC_SC_EEENS5_IJSC_NSA_ILi0EEESX_EEEEENS5_IJNS4_10UnderscoreES10_S10_EEEEENS4_23SM90_TMA_LOAD_MULTICASTENS4_14ComposedLayoutINS4_7SwizzleILi2ELi4ELi3EEENS4_18smem_ptr_flag_bitsILi16EEENSV_INS5_IJNSA_ILi8EEESI_EEENS5_IJSI_SC_EEEEEEEvNS4_8identityES13_S1D_vS1E_EENS_8epilogue10collective6detail29Sm90TmaWarpSpecializedAdapterINS1H_15DefaultEpilogueISK_SL_SL_NS1G_6thread17LinearCombinationISK_Li1EffLNS1L_9ScaleType4KindE0ELNS_15FloatRoundStyleE2ESK_EENS1_15EpilogueDefaultEEEEEvvEEEEvNT_6ParamsE,@"STO_CUDA_ENTRY STV_DEFAULT"
_ZN7cutlass13device_kernelINS_4gemm6kernel13GemmUniversalIN4cute5tupleIJiiiiEEENS1_10collective13CollectiveMmaINS1_34MainloopSm90TmaGmmaWarpSpecializedILi5ENS5_IJNS4_1CILi2EEESB_NSA_ILi1EEEEEENS1_35KernelTmaWarpSpecializedCooperativeEEENS5_IJNSA_ILi256EEENSA_ILi64EEENSA_ILi32EEEEEENS_6half_tENS5_IJlSC_lEEESK_SL_NS4_8TiledMMAINS4_8MMA_AtomIJNS4_4SM904GMMA25MMA_64x64x16_F32F16F16_SSILNSP_5MajorE0ELSR_0ELNSP_7ScaleInE1ELSS_1EEEEEENS4_6LayoutINS5_IJSB_SC_SC_EEENS5_IJSC_NSA_ILi0EEESX_EEEEENS5_IJNS4_10UnderscoreES10_S10_EEEEENS4_23SM90_TMA_LOAD_MULTICASTENS4_14ComposedLayoutINS4_7SwizzleILi2ELi4ELi3EEENS4_18smem_ptr_flag_bitsILi16EEENSV_INS5_IJNSA_ILi8EEESI_EEENS5_IJSI_SC_EEEEEEEvNS4_8identityES13_S1D_vS1E_EENS_8epilogue10collective6detail29Sm90TmaWarpSpecializedAdapterINS1H_15DefaultEpilogueISK_SL_SL_NS1G_6thread17LinearCombinationISK_Li1EffLNS1L_9ScaleType4KindE0ELNS_15FloatRoundStyleE2ESK_EENS1_15EpilogueDefaultEEEEEvvEEEEvNT_6ParamsE:
[----:B------:R-:W0:Y:S01]  /*0000*/  LDC R1, c[0x0][0x28] ;  /* 0x00000a00ff017b82 */ /* 0x000e220000000800 */
[----:B------:R-:W1:Y:S01]  /*0010*/  S2R R98, SR_TID.X ;  /* 0x0000000000627919 */ /* 0x000e620000002100 */
[----:B------:R-:W-:Y:S01]  /*0020*/  ELECT P0, URZ, PT ;  /* 0x00000000003f782f */ /* 0x000fe20003800000 */
[----:B------:R-:W-:Y:S01]  /*0030*/  BSSY B0, `(.L_x_0) ;  /* 0x000000f000007945 */ /* 0x000fe20003800000 */
[--C-:B-1----:R-:W-:Y:S02]  /*0040*/  SHF.R.U32.HI R0, RZ, 0x5, R98.reuse ;  /* 0x00000005ff007819 */ /* 0x102fe40000011662 */
[----:B------:R-:W-:-:S03]  /*0050*/  SHF.R.U32.HI R7, RZ, 0x7, R98 ;  /* 0x00000007ff077819 */ /* 0x000fc60000011662 */
[----:B------:R-:W1:Y:S04]  /*0060*/  SHFL.IDX PT, R3, R0, RZ, 0x1f ;  /* 0x00001fff00037589 */ /* 0x000e6800000e0000 */
[----:B------:R2:W3:Y:S01]  /*0070*/  SHFL.IDX PT, R2, R7, RZ, 0x1f ;  /* 0x00001fff07027589 */ /* 0x0004e200000e0000 */
[----:B-1----:R-:W-:-:S13]  /*0080*/  ISETP.NE.OR P0, PT, R3, RZ, !P0 ;  /* 0x000000ff0300720c */ /* 0x002fda0004705670 */
[----:B0-23--:R-:W-:Y:S05]  /*0090*/  @P0 BRA `(.L_x_1) ;  /* 0x0000000000200947 */ /* 0x00dfea0003800000 */
[----:B------:R-:W-:Y:S02]  /*00a0*/  ULDC.64 UR4, c[0x0][0x198] ;  /* 0x0000660000047ab9 */ /* 0x000fe40000000a00 */
[----:B------:R-:W-:Y:S02]  /*00b0*/  UIADD3 UR6, UP0, UR4, 0xf0, URZ ;  /* 0x000000f004067890 */ /* 0x000fe4000ff1e03f */
[----:B------:R-:W-:Y:S02]  /*00c0*/  UIADD3 UR4, UP1, UR4, 0x1f0, URZ ;  /* 0x000001f004047890 */ /* 0x000fe4000ff3e03f */
[----:B------:R-:W-:Y:S02]  /*00d0*/  UIADD3.X UR7, URZ, UR5, URZ, UP0, !UPT ;  /* 0x000000053f077290 */ /* 0x000fe400087fe43f */
[----:B------:R-:W-:-:S07]  /*00e0*/  UIADD3.X UR5, URZ, UR5, URZ, UP1, !UPT ;  /* 0x000000053f057290 */ /* 0x000fce0008ffe43f */
[----:B------:R0:W-:Y:S02]  /*00f0*/  UTMACCTL.PF [UR6] ;  /* 0x00000000060079b9 */ /* 0x0001e40008040000 */
[----:B------:R0:W-:Y:S02]  /*0100*/  UTMACCTL.PF [UR4] ;  /* 0x00000000040079b9 */ /* 0x0001e40008040000 */
[----:B0-----:R-:W-:Y:S01]  /*0110*/  NOP ;  /* 0x0000000000007918 */ /* 0x001fe20000000000 */
.L_x_1:
[----:B------:R-:W-:Y:S05]  /*0120*/  BSYNC B0 ;  /* 0x0000000000007941 */ /* 0x000fea0003800000 */
.L_x_0:
[----:B------:R-:W0:Y:S02]  /*0130*/  SHFL.IDX PT, R5, R0, RZ, 0x1f ;  /* 0x00001fff00057589 */ /* 0x000e2400000e0000 */
[----:B0-----:R-:W-:-:S13]  /*0140*/  ISETP.NE.AND P0, PT, R5, RZ, PT ;  /* 0x000000ff0500720c */ /* 0x001fda0003f05270 */
[----:B------:R-:W-:Y:S05]  /*0150*/  @P0 BRA `(.L_x_2) ;  /* 0x0000000000600947 */ /* 0x000fea0003800000 */
[----:B------:R-:W0:Y:S01]  /*0160*/  S2UR UR8, SR_CgaCtaId ;  /* 0x00000000000879c3 */ /* 0x000e220000008800 */
[----:B------:R-:W-:Y:S01]  /*0170*/  UMOV UR4, 0x400 ;  /* 0x0000040000047882 */ /* 0x000fe20000000000 */
[----:B------:R-:W-:Y:S01]  /*0180*/  UMOV UR5, 0x1 ;  /* 0x0000000100057882 */ /* 0x000fe20000000000 */
[----:B------:R-:W-:Y:S01]  /*0190*/  UMOV UR6, 0x6 ;  /* 0x0000000600067882 */ /* 0x000fe20000000000 */
[----:B------:R-:W-:Y:S01]  /*01a0*/  ELECT P0, URZ, PT ;  /* 0x00000000003f782f */ /* 0x000fe20003800000 */
[----:B------:R-:W-:-:S04]  /*01b0*/  UIADD3 UR6, -UR6, 0x100000, URZ ;  /* 0x0010000006067890 */ /* 0x000fc8000fffe13f */
[----:B------:R-:W-:Y:S02]  /*01c0*/  USHF.L.U32 UR7, UR6, 0xb, URZ ;  /* 0x0000000b06077899 */ /* 0x000fe4000800063f */
[----:B------:R-:W-:Y:S02]  /*01d0*/  USHF.L.U32 UR6, UR6, 0x1, URZ ;  /* 0x0000000106067899 */ /* 0x000fe4000800063f */
[----:B0-----:R-:W-:Y:S02]  /*01e0*/  ULEA UR8, UR8, UR4, 0x18 ;  /* 0x0000000408087291 */ /* 0x001fe4000f8ec03f */
[----:B------:R-:W-:-:S04]  /*01f0*/  UIADD3 UR4, -UR5, 0x100000, URZ ;  /* 0x0010000005047890 */ /* 0x000fc8000fffe13f */
[----:B------:R-:W-:Y:S02]  /*0200*/  USHF.L.U32 UR5, UR4, 0xb, URZ ;  /* 0x0000000b04057899 */ /* 0x000fe4000800063f */
[----:B------:R-:W-:Y:S01]  /*0210*/  USHF.L.U32 UR4, UR4, 0x1, URZ ;  /* 0x0000000104047899 */ /* 0x000fe2000800063f */
[----:B------:R-:W0:Y:S11]  /*0220*/  FENCE.VIEW.ASYNC.S ;  /* 0x00000000000073c6 */ /* 0x000e360000000000 */
[----:B0-----:R0:W1:Y:S01]  /*0230*/  SYNCS.EXCH.64 URZ, [UR8], UR4 ;  /* 0x00000004083f75b2 */ /* 0x0010620008000100 */
[----:B------:R0:W2:Y:S01]  /*0240*/  SYNCS.EXCH.64 URZ, [UR8+0x28], UR6 ;  /* 0x00002806083f75b2 */ /* 0x0000a20008000100 */
[----:B------:R0:W3:Y:S01]  /*0250*/  SYNCS.EXCH.64 URZ, [UR8+0x8], UR4 ;  /* 0x00000804083f75b2 */ /* 0x0000e20008000100 */
[----:B------:R0:W4:Y:S01]  /*0260*/  SYNCS.EXCH.64 URZ, [UR8+0x30], UR6 ;  /* 0x00003006083f75b2 */ /* 0x0001220008000100 */
[----:B------:R0:W0:Y:S01]  /*0270*/  SYNCS.EXCH.64 URZ, [UR8+0x10], UR4 ;  /* 0x00001004083f75b2 */ /* 0x0000220008000100 */
[----:B------:R0:W0:Y:S01]  /*0280*/  SYNCS.EXCH.64 URZ, [UR8+0x38], UR6 ;  /* 0x00003806083f75b2 */ /* 0x0000220008000100 */
[----:B------:R0:W0:Y:S01]  /*0290*/  SYNCS.EXCH.64 URZ, [UR8+0x18], UR4 ;  /* 0x00001804083f75b2 */ /* 0x0000220008000100 */
[----:B------:R0:W0:Y:S01]  /*02a0*/  SYNCS.EXCH.64 URZ, [UR8+0x40], UR6 ;  /* 0x00004006083f75b2 */ /* 0x0000220008000100 */
[----:B------:R0:W0:Y:S01]  /*02b0*/  SYNCS.EXCH.64 URZ, [UR8+0x20], UR4 ;  /* 0x00002004083f75b2 */ /* 0x0000220008000100 */
[----:B------:R0:W0:Y:S01]  /*02c0*/  SYNCS.EXCH.64 URZ, [UR8+0x48], UR6 ;  /* 0x00004806083f75b2 */ /* 0x0000220008000100 */
[----:B------:R-:W-:Y:S01]  /*02d0*/  NOP ;  /* 0x0000000000007918 */ /* 0x000fe20000000000 */
.L_x_2:
[----:B------:R-:W-:Y:S01]  /*02e0*/  SHF.R.S32.HI R9, RZ, 0x1f, R98 ;  /* 0x0000001fff097819 */ /* 0x000fe20000011462 */
[----:B------:R-:W5:Y:S01]  /*02f0*/  SHFL.IDX PT, R0, R0, RZ, 0x1f ;  /* 0x00001fff00007589 */ /* 0x000f6200000e0000 */
[----:B0-----:R-:W0:Y:S01]  /*0300*/  S2UR UR8, SR_CTAID.X ;  /* 0x00000000000879c3 */ /* 0x001e220000002500 */
[----:B------:R-:W-:Y:S02]  /*0310*/  ELECT P0, URZ, PT ;  /* 0x00000000003f782f */ /* 0x000fe40003800000 */
[----:B------:R-:W-:Y:S01]  /*0320*/  LEA.HI R9, R9, R98, RZ, 0x7 ;  /* 0x0000006209097211 */ /* 0x000fe200078f38ff */
[----:B------:R-:W1:Y:S01]  /*0330*/  S2R R4, SR_CTAID.Y ;  /* 0x0000000000047919 */ /* 0x000e620000002600 */
[----:B------:R-:W-:Y:S01]  /*0340*/  SHF.R.S32.HI R6, RZ, 0x1f, R5 ;  /* 0x0000001fff067819 */ /* 0x000fe20000011405 */
[----:B------:R-:W-:Y:S01]  /*0350*/  ULDC UR4, c[0x0][0x150] ;  /* 0x0000540000047ab9 */ /* 0x000fe20000000800 */
[----:B------:R-:W-:Y:S01]  /*0360*/  LOP3.LUT R9, R9, 0xffffff80, RZ, 0xc0, !PT ;  /* 0xffffff8009097812 */ /* 0x000fe200078ec0ff */
[----:B------:R-:W-:Y:S01]  /*0370*/  NOP ;  /* 0x0000000000007918 */ /* 0x000fe20000000000 */
[----:B------:R-:W-:Y:S01]  /*0380*/  LEA.HI R6, R6, R5, RZ, 0x2 ;  /* 0x0000000506067211 */ /* 0x000fe200078f10ff */
[----:B------:R-:W2:Y:S01]  /*0390*/  LDC R11, c[0x0][0x144] ;  /* 0x00005100ff0b7b82 */ /* 0x000ea20000000800 */
[----:B------:R-:W-:Y:S01]  /*03a0*/  NOP ;  /* 0x0000000000007918 */ /* 0x000fe20000000000 */
[----:B------:R-:W-:Y:S01]  /*03b0*/  IMAD.IADD R8, R98, 0x1, -R9 ;  /* 0x0000000162087824 */ /* 0x000fe200078e0a09 */
[----:B------:R-:W-:Y:S01]  /*03c0*/  LOP3.LUT R6, R6, 0x3ffffffc, RZ, 0xc0, !PT ;  /* 0x3ffffffc06067812 */ /* 0x000fe200078ec0ff */
[----:B------:R-:W-:Y:S01]  /*03d0*/  IMAD.MOV.U32 R22, RZ, RZ, 0x1 ;  /* 0x00000001ff167424 */ /* 0x000fe200078e00ff */
[----:B------:R-:W-:-:S02]  /*03e0*/  ISETP.NE.AND P3, PT, R2, RZ, PT ;  /* 0x000000ff0200720c */ /* 0x000fc40003f65270 */
[----:B------:R-:W-:Y:S01]  /*03f0*/  SHF.R.S32.HI R9, RZ, 0x1f, R8 ;  /* 0x0000001fff097819 */ /* 0x000fe20000011408 */
[----:B------:R-:W-:Y:S01]  /*0400*/  IMAD.IADD R6, R5, 0x1, -R6 ;  /* 0x0000000105067824 */ /* 0x000fe200078e0a06 */
[----:B------:R-:W3:Y:S02]  /*0410*/  LDC R13, c[0x0][0x140] ;  /* 0x00005000ff0d7b82 */ /* 0x000ee40000000800 */
[----:B------:R-:W-:Y:S02]  /*0420*/  LEA.HI R9, R9, R8, RZ, 0x3 ;  /* 0x0000000809097211 */ /* 0x000fe400078f18ff */
[----:B-----5:R-:W-:Y:S02]  /*0430*/  ISETP.NE.OR P0, PT, R0, RZ, !P0 ;  /* 0x000000ff0000720c */ /* 0x020fe40004705670 */
[----:B------:R-:W-:Y:S02]  /*0440*/  SHF.R.S32.HI R0, RZ, 0x3, R9 ;  /* 0x00000003ff007819 */ /* 0x000fe40000011409 */
[----:B0-----:R-:W-:-:S02]  /*0450*/  I2FP.F32.U32 R10, UR8 ;  /* 0x00000008000a7c45 */ /* 0x001fc40008201000 */
[----:B------:R-:W-:-:S03]  /*0460*/  SHF.R.S32.HI R9, RZ, 0x1f, R9 ;  /* 0x0000001fff097819 */ /* 0x000fc60000011409 */
[----:B------:R-:W-:Y:S01]  /*0470*/  FMUL R10, R10, UR4 ;  /* 0x000000040a0a7c20 */ /* 0x000fe20008400000 */
[----:B------:R-:W-:Y:S01]  /*0480*/  LEA.HI R9, R9, R0, RZ, 0x2 ;  /* 0x0000000009097211 */ /* 0x000fe200078f10ff */
[----:B------:R-:W-:Y:S01]  /*0490*/  ULDC UR4, c[0x0][0x154] ;  /* 0x0000550000047ab9 */ /* 0x000fe20000000800 */
[----:B-1----:R-:W-:Y:S01]  /*04a0*/  I2FP.F32.U32 R12, R4 ;  /* 0x00000004000c7245 */ /* 0x002fe20000201000 */
[----:B------:R-:W-:Y:S01]  /*04b0*/  VOTEU.ALL UP0, P0 ;  /* 0x00000000003f7886 */ /* 0x000fe20000000000 */
[----:B------:R-:W-:Y:S01]  /*04c0*/  LOP3.LUT R9, R9, 0xfffffffc, RZ, 0xc0, !PT ;  /* 0xfffffffc09097812 */ /* 0x000fe200078ec0ff */
[----:B------:R-:W0:Y:S01]  /*04d0*/  F2I.U32.TRUNC.NTZ R10, R10 ;  /* 0x0000000a000a7305 */ /* 0x000e22000020f000 */
[----:B------:R-:W-:Y:S01]  /*04e0*/  VOTEU.ALL UP1, P0 ;  /* 0x00000000003f7886 */ /* 0x000fe20000020000 */
[----:B------:R-:W-:Y:S01]  /*04f0*/  FMUL R12, R12, UR4 ;  /* 0x000000040c0c7c20 */ /* 0x000fe20008400000 */
[----:B------:R-:W1:Y:S01]  /*0500*/  @!UP0 S2UR UR7, SR_CgaCtaId ;  /* 0x00000000000789c3 */ /* 0x000e620000008800 */
[----:B------:R-:W-:Y:S01]  /*0510*/  IMAD.IADD R9, R0, 0x1, -R9 ;  /* 0x0000000100097824 */ /* 0x000fe200078e0a09 */
[----:B------:R-:W-:Y:S01]  /*0520*/  SHF.R.S32.HI R0, RZ, 0x1f, R3 ;  /* 0x0000001fff007819 */ /* 0x000fe20000011403 */
[----:B------:R-:W-:Y:S01]  /*0530*/  UMOV UR4, 0x20 ;  /* 0x0000002000047882 */ /* 0x000fe20000000000 */
[----:B------:R-:W-:Y:S01]  /*0540*/  @!UP0 UMOV UR6, 0x400 ;  /* 0x0000040000068882 */ /* 0x000fe20000000000 */
[----:B------:R-:W-:Y:S01]  /*0550*/  IMAD R19, R6, 0x4, R9 ;  /* 0x0000000406137824 */ /* 0x000fe200078e0209 */
[----:B------:R-:W5:Y:S01]  /*0560*/  F2I.U32.TRUNC.NTZ R12, R12 ;  /* 0x0000000c000c7305 */ /* 0x000f62000020f000 */
[----:B------:R-:W-:Y:S01]  /*0570*/  LEA.HI R0, R0, R3, RZ, 0x2 ;  /* 0x0000000300007211 */ /* 0x000fe200078f10ff */
[----:B------:R-:W4:Y:S01]  /*0580*/  LDC R9, c[0x0][0x148] ;  /* 0x00005200ff097b82 */ /* 0x000f220000000800 */
[----:B------:R-:W-:-:S04]  /*0590*/  @!UP0 UIADD3 UR4, -UR4, 0x100000, URZ ;  /* 0x0010000004048890 */ /* 0x000fc8000fffe13f */
[----:B------:R-:W-:Y:S02]  /*05a0*/  @!UP0 USHF.L.U32 UR5, UR4, 0xb, URZ ;  /* 0x0000000b04058899 */ /* 0x000fe4000800063f */
[----:B------:R-:W-:Y:S01]  /*05b0*/  @!UP0 USHF.L.U32 UR4, UR4, 0x1, URZ ;  /* 0x0000000104048899 */ /* 0x000fe2000800063f */
[----:B------:R-:W-:Y:S01]  /*05c0*/  LEA.HI R6, R19, R19, RZ, 0x1 ;  /* 0x0000001313067211 */ /* 0x000fe200078f08ff */
[----:B0-----:R-:W-:Y:S01]  /*05d0*/  IMAD.MOV R14, RZ, RZ, -R10 ;  /* 0x000000ffff0e7224 */ /* 0x001fe200078e0a0a */
[----:B------:R-:W-:Y:S02]  /*05e0*/  LOP3.LUT R0, R0, 0xfffffffc, RZ, 0xc0, !PT ;  /* 0xfffffffc00007812 */ /* 0x000fe400078ec0ff */
[----:B------:R-:W-:Y:S01]  /*05f0*/  LOP3.LUT R10, R6, 0xfffffffe, RZ, 0xc0, !PT ;  /* 0xfffffffe060a7812 */ /* 0x000fe200078ec0ff */
[----:B--2---:R-:W-:Y:S01]  /*0600*/  IMAD R6, R11, R14, UR8 ;  /* 0x000000080b067e24 */ /* 0x004fe2000f8e020e */
[----:B---3--:R-:W-:Y:S01]  /*0610*/  ISETP.EQ.U32.AND P2, PT, R13, 0x1, PT ;  /* 0x000000010d00780c */ /* 0x008fe20003f42070 */
[----:B------:R-:W-:-:S02]  /*0620*/  IMAD.IADD R3, R3, 0x1, -R0 ;  /* 0x0000000103037824 */ /* 0x000fc400078e0a00 */
[C---:B------:R-:W-:Y:S02]  /*0630*/  IMAD.IADD R11, R19.reuse, 0x1, -R10 ;  /* 0x00000001130b7824 */ /* 0x040fe400078e0a0a */
[----:B------:R-:W-:Y:S01]  /*0640*/  IMAD.SHL.U32 R10, R19, 0x4, RZ ;  /* 0x00000004130a7824 */ /* 0x000fe200078e00ff */
[----:B------:R-:W-:Y:S01]  /*0650*/  ISETP.NE.AND P1, PT, R3, 0x3, PT ;  /* 0x000000030300780c */ /* 0x000fe20003f25270 */
[----:B-----5:R-:W-:Y:S01]  /*0660*/  IMAD.MOV R24, RZ, RZ, -R12 ;  /* 0x000000ffff187224 */ /* 0x020fe200078e0a0c */
[----:B------:R-:W-:Y:S01]  /*0670*/  ISETP.NE.AND P4, PT, R11, R6, PT ;  /* 0x000000060b00720c */ /* 0x000fe20003f85270 */
[----:B-1----:R-:W-:Y:S01]  /*0680*/  @!UP0 ULEA UR6, UR7, UR6, 0x18 ;  /* 0x0000000607068291 */ /* 0x002fe2000f8ec03f */
[----:B------:R-:W-:Y:S01]  /*0690*/  LOP3.LUT R19, R19, 0xc, R10, 0x78, !PT ;  /* 0x0000000c13137812 */ /* 0x000fe200078e780a */
[----:B------:R-:W-:Y:S01]  /*06a0*/  VOTEU.ALL UP0, P0 ;  /* 0x00000000003f7886 */ /* 0x000fe20000000000 */
[----:B------:R-:W-:Y:S01]  /*06b0*/  LOP3.LUT P0, RZ, R8, 0x7, RZ, 0xc0, !PT ;  /* 0x0000000708ff7812 */ /* 0x000fe2000780c0ff */
[----:B------:R-:W-:Y:S01]  /*06c0*/  VIADD R8, R2, 0xffffffff ;  /* 0xffffffff02087836 */ /* 0x000fe20000000000 */
[----:B------:R-:W-:Y:S01]  /*06d0*/  ISETP.EQ.OR P1, PT, R3, RZ, !P1 ;  /* 0x000000ff0300720c */ /* 0x000fe20004f22670 */
[----:B----4-:R-:W-:Y:S01]  /*06e0*/  IMAD R11, R9, R24, R4 ;  /* 0x00000018090b7224 */ /* 0x010fe200078e0204 */
[----:B------:R-:W-:-:S02]  /*06f0*/  ISETP.LT.U32.AND P0, PT, R19, 0x4, !P0 ;  /* 0x000000041300780c */ /* 0x000fc40004701070 */
[----:B------:R-:W-:Y:S02]  /*0700*/  ISETP.EQ.AND P1, PT, R2, RZ, P1 ;  /* 0x000000ff0200720c */ /* 0x000fe40000f22270 */
[----:B------:R-:W-:Y:S01]  /*0710*/  ISETP.GE.U32.AND P6, PT, R8, 0x2, PT ;  /* 0x000000020800780c */ /* 0x000fe20003fc6070 */
[----:B------:R-:W0:Y:S02]  /*0720*/  FENCE.VIEW.ASYNC.S ;  /* 0x00000000000073c6 */ /* 0x000e240000000000 */
[----:B0-----:R0:W1:Y:S01]  /*0730*/  @!UP0 SYNCS.EXCH.64 URZ, [UR6+0x60], UR4 ;  /* 0x00006004063f85b2 */ /* 0x0010620008000100 */
[----:B------:R-:W-:Y:S02]  /*0740*/  @P4 LEA.HI R0, R19, R19, RZ, 0x1 ;  /* 0x0000001313004211 */ /* 0x000fe400078f08ff */
[----:B------:R-:W-:Y:S02]  /*0750*/  SEL R18, RZ, 0x1, !P1 ;  /* 0x00000001ff127807 */ /* 0x000fe40004800000 */
[----:B------:R-:W-:-:S02]  /*0760*/  @P4 SHF.R.S32.HI R0, RZ, 0x1, R0 ;  /* 0x00000001ff004819 */ /* 0x000fc40000011400 */
[----:B------:R-:W-:Y:S02]  /*0770*/  SEL R18, R18, 0x2, P6 ;  /* 0x0000000212127807 */ /* 0x000fe40003000000 */
[----:B------:R-:W-:Y:S02]  /*0780*/  @P4 ISETP.NE.AND P5, PT, R0, R11, PT ;  /* 0x0000000b0000420c */ /* 0x000fe40003fa5270 */
[----:B------:R-:W-:Y:S02]  /*0790*/  SEL R11, RZ, 0x1, !P0 ;  /* 0x00000001ff0b7807 */ /* 0x000fe40004000000 */
[----:B------:R-:W-:Y:S02]  /*07a0*/  @P4 SEL R22, RZ, 0x1, P5 ;  /* 0x00000001ff164807 */ /* 0x000fe40002800000 */
[----:B------:R-:W-:Y:S01]  /*07b0*/  LOP3.LUT R0, R98, 0x7f, RZ, 0xc0, !PT ;  /* 0x0000007f62007812 */ /* 0x000fe200078ec0ff */
[----:B------:R0:W2:Y:S01]  /*07c0*/  @!UP1 SYNCS.EXCH.64 URZ, [UR6+0x68], UR4 ;  /* 0x00006804063f95b2 */ /* 0x0000a20008000100 */
[----:B------:R-:W-:Y:S01]  /*07d0*/  LOP3.LUT R22, R22, R11, RZ, 0xc0, !PT ;  /* 0x0000000b16167212 */ /* 0x000fe200078ec0ff */
[----:B------:R-:W-:Y:S01]  /*07e0*/  NOP ;  /* 0x0000000000007918 */ /* 0x000fe20000000000 */
[----:B------:R-:W-:Y:S05]  /*07f0*/  @!P2 BRA `(.L_x_3) ;  /* 0x000000000008a947 */ /* 0x000fea0003800000 */
[----:B-12---:R-:W-:Y:S01]  /*0800*/  UCGABAR_ARV ;  /* 0x00000000000079c7 */ /* 0x006fe20008000000 */
[----:B------:R-:W-:Y:S05]  /*0810*/  BRA `(.L_x_4) ;  /* 0x0000000000047947 */ /* 0x000fea0003800000 */
.L_x_3:
[----:B-12---:R-:W-:Y:S01]  /*0820*/  NOP ;  /* 0x0000000000007918 */ /* 0x006fe20000000000 */
.L_x_4:
[----:B------:R-:W1:Y:S01]  /*0830*/  LDC R2, c[0x0][0x65c] ;  /* 0x00019700ff027b82 */ /* 0x000e620000000800 */
[----:B------:R-:W-:Y:S01]  /*0840*/  LOP3.LUT R5, R5, 0xfffff7ff, RZ, 0xc0, !PT ;  /* 0xfffff7ff05057812 */ /* 0x000fe200078ec0ff */
[----:B------:R-:W-:Y:S02]  /*0850*/  IMAD.U32 R10, RZ, RZ, UR8 ;  /* 0x00000008ff0a7e24 */ /* 0x000fe4000f8e00ff */
[----:B------:R-:W-:Y:S01]  /*0860*/  IMAD.MOV.U32 R11, RZ, RZ, RZ ;  /* 0x000000ffff0b7224 */ /* 0x000fe200078e00ff */
[----:B-1----:R-:W-:-:S13]  /*0870*/  ISETP.NE.AND P1, PT, R2, 0x1, PT ;  /* 0x000000010200780c */ /* 0x002fda0003f25270 */
[----:B------:R-:W1:Y:S01]  /*0880*/  @P1 LDC R17, c[0x0][0x10] ;  /* 0x00000400ff111b82 */ /* 0x000e620000000800 */
[----:B------:R-:W-:Y:S01]  /*0890*/  @P1 LOP3.LUT R5, R5, 0x800, RZ, 0xfc, !PT ;  /* 0x0000080005051812 */ /* 0x000fe200078efcff */
[----:B------:R-:W-:Y:S02]  /*08a0*/  @P1 IMAD.MOV.U32 R5, RZ, RZ, RZ ;  /* 0x000000ffff051224 */ /* 0x000fe400078e00ff */
[----:B------:R-:W-:-:S04]  /*08b0*/  @P1 IMAD.MOV.U32 R15, RZ, RZ, RZ ;  /* 0x000000ffff0f1224 */ /* 0x000fc800078e00ff */
[----:B------:R-:W2:Y:S01]  /*08c0*/  @!P1 LDC R13, c[0x0][0xc] ;  /* 0x00000300ff0d9b82 */ /* 0x000ea20000000800 */
[----:B0-----:R-:W-:Y:S01]  /*08d0*/  ULDC UR4, c[0x0][0xc] ;  /* 0x0000030000047ab9 */ /* 0x001fe20000000800 */
[----:B------:R-:W-:Y:S01]  /*08e0*/  ULDC UR5, c[0x0][0x10] ;  /* 0x0000040000057ab9 */ /* 0x000fe20000000800 */
[----:B------:R-:W-:Y:S01]  /*08f0*/  ULDC UR6, c[0x0][0x14] ;  /* 0x0000050000067ab9 */ /* 0x000fe20000000800 */
[----:B------:R-:W-:-:S04]  /*0900*/  UIMAD.WIDE.U32 UR4, UR4, UR5, URZ ;  /* 0x00000005040472a5 */ /* 0x000fc8000f8e003f */
[----:B------:R-:W-:Y:S02]  /*0910*/  UIMAD.WIDE.U32 UR36, UR4, UR6, URZ ;  /* 0x00000006042472a5 */ /* 0x000fe4000f8e003f */
[----:B------:R-:W-:-:S04]  /*0920*/  UIMAD UR42, UR5, UR6, URZ ;  /* 0x00000006052a72a4 */ /* 0x000fc8000f8e023f */
[----:B------:R-:W-:Y:S01]  /*0930*/  UIADD3 UR42, UR37, UR42, URZ ;  /* 0x0000002a252a7290 */ /* 0x000fe2000fffe03f */
[----:B-1----:R-:W-:-:S04]  /*0940*/  @P1 IMAD.WIDE.U32 R16, R17, UR8, R4 ;  /* 0x0000000811101c25 */ /* 0x002fc8000f8e0004 */
[----:B------:R-:W-:Y:S02]  /*0950*/  @P1 IMAD.IADD R17, R17, 0x1, R15 ;  /* 0x0000000111111824 */ /* 0x000fe400078e020f */
[----:B--2---:R-:W-:-:S04]  /*0960*/  @!P1 IMAD.WIDE.U32 R10, R4, R13, R10 ;  /* 0x0000000d040a9225 */ /* 0x004fc800078e000a */
[----:B------:R-:W-:Y:S02]  /*0970*/  @!P1 IMAD.MOV.U32 R16, RZ, RZ, R10 ;  /* 0x000000ffff109224 */ /* 0x000fe400078e000a */
[----:B------:R-:W-:Y:S01]  /*0980*/  @!P1 IMAD.MOV.U32 R17, RZ, RZ, R11 ;  /* 0x000000ffff119224 */ /* 0x000fe200078e000b */
[----:B------:R-:W-:Y:S06]  /*0990*/  @!P2 BRA `(.L_x_5) ;  /* 0x00000000000ca947 */ /* 0x000fec0003800000 */
[----:B------:R-:W-:Y:S01]  /*09a0*/  UCGABAR_WAIT ;  /* 0x0000000000007dc7 */ /* 0x000fe20008000000 */
[----:B------:R-:W-:Y:S01]  /*09b0*/  CCTL.IVALL ;  /* 0x00000000ff00798f */ /* 0x000fe20002000000 */
[----:B------:R-:W-:Y:S05]  /*09c0*/  BRA `(.L_x_6) ;  /* 0x0000000000047947 */ /* 0x000fea0003800000 */
.L_x_5:
[----:B------:R-:W-:Y:S06]  /*09d0*/  BAR.SYNC.DEFER_BLOCKING 0x0 ;  /* 0x0000000000007b1d */ /* 0x000fec0000010000 */
.L_x_6:
[----:B------:R-:W-:Y:S05]  /*09e0*/  @!P3 BRA `(.L_x_7) ;  /* 0x00000068008cb947 */ /* 0x000fea0003800000 */
[----:B------:R-:W-:-:S13]  /*09f0*/  ISETP.GT.U32.AND P0, PT, R8, 0x1, PT ;  /* 0x000000010800780c */ /* 0x000fda0003f04070 */
[----:B------:R-:W-:Y:S05]  /*0a00*/  @P0 EXIT ;  /* 0x000000000000094d */ /* 0x000fea0003800000 */
[----:B------:R-:W-:Y:S01]  /*0a10*/  ULDC.64 UR4, c[0x0][0x650] ;  /* 0x0001940000047ab9 */ /* 0x000fe20000000a00 */
[----:B------:R-:W-:Y:S01]  /*0a20*/  PRMT R3, RZ, 0x7610, R3 ;  /* 0x00007610ff037816 */ /* 0x000fe20000000003 */
[----:B------:R-:W-:Y:S01]  /*0a30*/  IMAD.MOV.U32 R109, RZ, RZ, -0x1 ;  /* 0xffffffffff6d7424 */ /* 0x000fe200078e00ff */
[----:B------:R-:W-:Y:S01]  /*0a40*/  ISETP.GE.U32.AND P0, PT, R16, UR4, PT ;  /* 0x0000000410007c0c */ /* 0x000fe2000bf06070 */
[----:B------:R-:W-:Y:S02]  /*0a50*/  IMAD.MOV.U32 R102, RZ, RZ, -0x1 ;  /* 0xffffffffff667424 */ /* 0x000fe400078e00ff */
[----:B------:R-:W-:Y:S01]  /*0a60*/  IMAD.MOV.U32 R23, RZ, RZ, -0x1 ;  /* 0xffffffffff177424 */ /* 0x000fe200078e00ff */
[----:B------:R-:W-:-:S13]  /*0a70*/  ISETP.GE.U32.AND.EX P0, PT, R17, UR5, PT, P0 ;  /* 0x0000000511007c0c */ /* 0x000fda000bf06100 */
[----:B------:R-:W-:Y:S05]  /*0a80*/  @P0 BRA `(.L_x_8) ;  /* 0x00000004002c0947 */ /* 0x000fea0003800000 */
[----:B------:R-:W0:Y:S01]  /*0a90*/  LDC.64 R26, c[0x0][0x628] ;  /* 0x00018a00ff1a7b82 */ /* 0x000e220000000a00 */
[----:B------:R-:W-:Y:S02]  /*0aa0*/  IMAD.MOV.U32 R10, RZ, RZ, R16 ;  /* 0x000000ffff0a7224 */ /* 0x000fe400078e0010 */
[----:B------:R-:W-:-:S05]  /*0ab0*/  IMAD.MOV.U32 R11, RZ, RZ, R17 ;  /* 0x000000ffff0b7224 */ /* 0x000fca00078e0011 */
[----:B------:R-:W1:Y:S08]  /*0ac0*/  LDC R8, c[0x0][0x630] ;  /* 0x00018c00ff087b82 */ /* 0x000e700000000800 */
[----:B------:R-:W2:Y:S01]  /*0ad0*/  LDC.64 R28, c[0x0][0x620] ;  /* 0x00018800ff1c7b82 */ /* 0x000ea20000000a00 */
[----:B0-----:R-:W-:-:S04]  /*0ae0*/  ISETP.NE.U32.AND P0, PT, R26, RZ, PT ;  /* 0x000000ff1a00720c */ /* 0x001fc80003f05070 */
[----:B------:R-:W-:-:S13]  /*0af0*/  ISETP.NE.AND.EX P0, PT, R27, RZ, PT, P0 ;  /* 0x000000ff1b00720c */ /* 0x000fda0003f05300 */
[----:B-12---:R-:W-:Y:S05]  /*0b00*/  @!P0 BRA `(.L_x_9) ;  /* 0x0000000000288947 */ /* 0x006fea0003800000 */
[----:B------:R-:W0:Y:S02]  /*0b10*/  LDC R3, c[0x0][0x634] ;  /* 0x00018d00ff037b82 */ /* 0x000e240000000800 */
[----:B0-----:R-:W-:-:S05]  /*0b20*/  IADD3 R3, P0, R16, R3, RZ ;  /* 0x0000000310037210 */ /* 0x001fca0007f1e0ff */
[----:B------:R-:W-:-:S04]  /*0b30*/  IMAD.X R21, RZ, RZ, R17, P0 ;  /* 0x000000ffff157224 */ /* 0x000fc800000e0611 */
[----:B------:R-:W-:-:S04]  /*0b40*/  IMAD.WIDE.U32 R10, R21, R26, RZ ;  /* 0x0000001a150a7225 */ /* 0x000fc800078e00ff */
[----:B------:R-:W-:-:S04]  /*0b50*/  IMAD.WIDE.U32 R12, P0, R3, R27, R10 ;  /* 0x0000001b030c7225 */ /* 0x000fc8000780000a */
[----:B------:R-:W-:-:S04]  /*0b60*/  IMAD.WIDE.U32 R10, R3, R26, RZ ;  /* 0x0000001a030a7225 */ /* 0x000fc800078e00ff */
[----:B------:R-:W-:Y:S01]  /*0b70*/  IMAD.X R15, RZ, RZ, RZ, P0 ;  /* 0x000000ffff0f7224 */ /* 0x000fe200000e06ff */
[----:B------:R-:W-:Y:S01]  /*0b80*/  IADD3 RZ, P0, R11, R12, RZ ;  /* 0x0000000c0bff7210 */ /* 0x000fe20007f1e0ff */
[----:B------:R-:W-:-:S04]  /*0b90*/  IMAD.MOV.U32 R14, RZ, RZ, R13 ;  /* 0x000000ffff0e7224 */ /* 0x000fc800078e000d */
[----:B------:R-:W-:-:S08]  /*0ba0*/  IMAD.WIDE.U32.X R10, R21, R27, R14, P0 ;  /* 0x0000001b150a7225 */ /* 0x000fd000000e040e */
.L_x_9:
[----:B------:R-:W0:Y:S01]  /*0bb0*/  LDC.64 R32, c[0x0][0x640] ;  /* 0x00019000ff207b82 */ /* 0x000e220000000a00 */
[--C-:B------:R-:W-:Y:S01]  /*0bc0*/  SHF.R.U64 R27, R10, R8, R11.reuse ;  /* 0x000000080a1b7219 */ /* 0x100fe2000000120b */
[----:B------:R-:W-:Y:S01]  /*0bd0*/  IMAD R31, R9, R24, R4 ;  /* 0x00000018091f7224 */ /* 0x000fe200078e0204 */
[----:B------:R-:W-:Y:S01]  /*0be0*/  SHF.R.U32.HI R3, RZ, R8, R11 ;  /* 0x00000008ff037219 */ /* 0x000fe2000001160b */
[----:B------:R-:W-:Y:S01]  /*0bf0*/  IMAD.MOV.U32 R23, RZ, RZ, 0x1 ;  /* 0x00000001ff177424 */ /* 0x000fe200078e00ff */
[----:B------:R-:W-:-:S03]  /*0c00*/  IADD3 R5, P0, RZ, -R27, RZ ;  /* 0x8000001bff057210 */ /* 0x000fc60007f1e0ff */
[----:B------:R-:W1:Y:S02]  /*0c10*/  LDC R12, c[0x0][0x618] ;  /* 0x00018600ff0c7b82 */ /* 0x000e640000000800 */
[----:B------:R-:W-:Y:S02]  /*0c20*/  IMAD.X R3, RZ, RZ, ~R3, P0 ;  /* 0x000000ffff037224 */ /* 0x000fe400000e0e03 */
[----:B------:R-:W-:-:S04]  /*0c30*/  IMAD.WIDE.U32 R10, R5, R28, R16 ;  /* 0x0000001c050a7225 */ /* 0x000fc800078e0010 */
[----:B------:R-:W2:Y:S01]  /*0c40*/  LDC R20, c[0x0][0x608] ;  /* 0x00018200ff147b82 */ /* 0x000ea20000000800 */
[----:B------:R-:W-:Y:S02]  /*0c50*/  IMAD R8, R3, R28, RZ ;  /* 0x0000001c03087224 */ /* 0x000fe400078e02ff */
[----:B------:R-:W-:Y:S02]  /*0c60*/  IMAD.MOV.U32 R3, RZ, RZ, -0x1 ;  /* 0xffffffffff037424 */ /* 0x000fe400078e00ff */
[----:B------:R-:W-:-:S03]  /*0c70*/  IMAD R5, R5, R29, R8 ;  /* 0x0000001d05057224 */ /* 0x000fc600078e0208 */
[----:B------:R-:W3:Y:S01]  /*0c80*/  LDC R30, c[0x0][0x658] ;  /* 0x00019600ff1e7b82 */ /* 0x000ee20000000800 */
[----:B------:R-:W-:Y:S01]  /*0c90*/  IMAD.IADD R5, R11, 0x1, R5 ;  /* 0x000000010b057824 */ /* 0x000fe200078e0205 */
[----:B0-----:R-:W-:-:S04]  /*0ca0*/  ISETP.NE.U32.AND P0, PT, R32, RZ, PT ;  /* 0x000000ff2000720c */ /* 0x001fc80003f05070 */
[----:B------:R-:W-:Y:S02]  /*0cb0*/  ISETP.NE.AND.EX P0, PT, R33, RZ, PT, P0 ;  /* 0x000000ff2100720c */ /* 0x000fe40003f05300 */
[----:B------:R-:W0:Y:S01]  /*0cc0*/  LDC R26, c[0x0][0x600] ;  /* 0x00018000ff1a7b82 */ /* 0x000e220000000800 */
[-CC-:B-1----:R-:W-:Y:S02]  /*0cd0*/  SHF.R.U64 R14, R10, R12.reuse, R5.reuse ;  /* 0x0000000c0a0e7219 */ /* 0x182fe40000001205 */
[----:B------:R-:W-:-:S05]  /*0ce0*/  SHF.R.U32.HI R5, RZ, R12, R5 ;  /* 0x0000000cff057219 */ /* 0x000fca0000011605 */
[----:B------:R-:W1:Y:S01]  /*0cf0*/  LDC R15, c[0x0][0x648] ;  /* 0x00019200ff0f7b82 */ /* 0x000e620000000800 */
[-CC-:B--2---:R-:W-:Y:S02]  /*0d00*/  SHF.R.U64 R29, R14, R20.reuse, R5.reuse ;  /* 0x000000140e1d7219 */ /* 0x184fe40000001205 */
[----:B------:R-:W-:-:S05]  /*0d10*/  SHF.R.U32.HI R5, RZ, R20, R5 ;  /* 0x00000014ff057219 */ /* 0x000fca0000011605 */
[----:B------:R-:W2:Y:S01]  /*0d20*/  LDC R21, c[0x0][0x638] ;  /* 0x00018e00ff157b82 */ /* 0x000ea20000000800 */
[-CC-:B---3--:R-:W-:Y:S02]  /*0d30*/  SHF.R.U64 R20, R29, R30.reuse, R5.reuse ;  /* 0x0000001e1d147219 */ /* 0x188fe40000001205 */
[-C--:B------:R-:W-:Y:S02]  /*0d40*/  SHF.L.U32 R3, R3, R30.reuse, RZ ;  /* 0x0000001e03037219 */ /* 0x080fe400000006ff */
[----:B------:R-:W-:Y:S01]  /*0d50*/  SHF.R.U32.HI R5, RZ, R30, R5 ;  /* 0x0000001eff057219 */ /* 0x000fe20000011605 */
[----:B------:R-:W-:Y:S01]  /*0d60*/  IMAD.MOV.U32 R4, RZ, RZ, R20 ;  /* 0x000000ffff047224 */ /* 0x000fe200078e0014 */
[----:B------:R-:W-:Y:S01]  /*0d70*/  LOP3.LUT R12, RZ, R3, RZ, 0x33, !PT ;  /* 0x00000003ff0c7212 */ /* 0x000fe200078e33ff */
[----:B------:R-:W3:Y:S01]  /*0d80*/  LDC R25, c[0x0][0x610] ;  /* 0x00018400ff197b82 */ /* 0x000ee20000000800 */
[----:B------:R-:W-:Y:S05]  /*0d90*/  @!P0 BRA `(.L_x_10) ;  /* 0x0000000000288947 */ /* 0x000fea0003800000 */
[----:B------:R-:W4:Y:S02]  /*0da0*/  LDC R3, c[0x0][0x64c] ;  /* 0x00019300ff037b82 */ /* 0x000f240000000800 */
[----:B----4-:R-:W-:-:S05]  /*0db0*/  IADD3 R3, P0, R20, R3, RZ ;  /* 0x0000000314037210 */ /* 0x010fca0007f1e0ff */
        /* <DEDUP_REMOVED lines=8> */
.L_x_10:
[----:B-1----:R-:W-:Y:S01]  /*0e40*/  SHF.R.U64 R4, R4, R15, R5 ;  /* 0x0000000f04047219 */ /* 0x002fe20000001205 */
[----:B0-----:R-:W-:Y:S01]  /*0e50*/  VIADD R5, R26, 0xffffffff ;  /* 0xffffffff1a057836 */ /* 0x001fe20000000000 */
[----:B------:R-:W-:Y:S01]  /*0e60*/  SHF.L.U32 R3, R23, R30, RZ ;  /* 0x0000001e17037219 */ /* 0x000fe200000006ff */
[----:B------:R-:W-:Y:S01]  /*0e70*/  IMAD.MOV.U32 R23, RZ, RZ, R27 ;  /* 0x000000ffff177224 */ /* 0x000fe200078e001b */
[----:B------:R-:W-:Y:S01]  /*0e80*/  LOP3.LUT R12, R29, R12, RZ, 0xc0, !PT ;  /* 0x0000000c1d0c7212 */ /* 0x000fe200078ec0ff */
[----:B------:R-:W-:Y:S01]  /*0e90*/  IMAD.MOV R8, RZ, RZ, -R4 ;  /* 0x000000ffff087224 */ /* 0x000fe200078e0a04 */
[----:B------:R-:W-:Y:S02]  /*0ea0*/  SEL R6, R6, R31, !P1 ;  /* 0x0000001f06067207 */ /* 0x000fe40004800000 */
[----:B------:R-:W-:Y:S01]  /*0eb0*/  LOP3.LUT R5, R14, R5, RZ, 0xc0, !PT ;  /* 0x000000050e057212 */ /* 0x000fe200078ec0ff */
[----:B------:R-:W-:Y:S02]  /*0ec0*/  IMAD R9, R3, R4, R12 ;  /* 0x0000000403097224 */ /* 0x000fe400078e020c */
[----:B--2---:R-:W-:-:S02]  /*0ed0*/  IMAD R3, R8, R21, R20 ;  /* 0x0000001508037224 */ /* 0x004fc400078e0214 */
[----:B---3--:R-:W-:Y:S02]  /*0ee0*/  IMAD R6, R9, R25, R6 ;  /* 0x0000001909067224 */ /* 0x008fe400078e0206 */
[----:B------:R-:W-:Y:S02]  /*0ef0*/  IMAD R109, R3, R26, R5 ;  /* 0x0000001a036d7224 */ /* 0x000fe400078e0205 */
[----:B------:R-:W-:-:S03]  /*0f00*/  IMAD.MOV.U32 R4, RZ, RZ, 0x1 ;  /* 0x00000001ff047424 */ /* 0x000fc600078e00ff */
[----:B------:R-:W-:Y:S02]  /*0f10*/  SEL R102, R109, R6, !P1 ;  /* 0x000000066d667207 */ /* 0x000fe40004800000 */
[----:B------:R-:W-:Y:S02]  /*0f20*/  PRMT R3, R4, 0x7610, R3 ;  /* 0x0000761004037816 */ /* 0x000fe40000000003 */
[----:B------:R-:W-:-:S07]  /*0f30*/  SEL R109, R6, R109, !P1 ;  /* 0x0000006d066d7207 */ /* 0x000fce0004800000 */
.L_x_8:
[----:B------:R-:W-:-:S08]  /*0f40*/  NOP ;  /* 0x0000000000007918 */ /* 0x000fd00000000000 */
[----:B------:R-:W0:Y:S02]  /*0f50*/  USETMAXREG.TRY_ALLOC.CTAPOOL UP0, 0xe8 ;  /* 0x000000e8000079c8 */ /* 0x000e240008000600 */
[----:B0-----:R-:W-:-:S13]  /*0f60*/  PLOP3.LUT P0, PT, PT, PT, UP0, 0x80, 0x0 ;  /* 0x000000000000781c */ /* 0x001fda0003f0f008 */
[----:B------:R-:W-:Y:S05]  /*0f70*/  @!P0 BRA `(.L_x_8) ;  /* 0xfffffffc00f08947 */ /* 0x000fea000383ffff */
[----:B------:R-:W-:Y:S01]  /*0f80*/  ULDC.64 UR4, c[0x0][0x598] ;  /* 0x0001660000047ab9 */ /* 0x000fe20000000a00 */
[----:B------:R-:W-:Y:S01]  /*0f90*/  ULDC.64 UR38, c[0x0][0x208] ;  /* 0x0000820000267ab9 */ /* 0x000fe20000000a00 */
[----:B------:R-:W-:-:S04]  /*0fa0*/  ISETP.NE.U32.AND P0, PT, RZ, UR4, PT ;  /* 0x00000004ff007c0c */ /* 0x000fc8000bf05070 */
[----:B------:R-:W-:-:S13]  /*0fb0*/  ISETP.NE.AND.EX P0, PT, RZ, UR5, PT, P0 ;  /* 0x00000005ff007c0c */ /* 0x000fda000bf05300 */
[----:B------:R-:W-:Y:S05]  /*0fc0*/  @!P0 BRA `(.L_x_11) ;  /* 0x00000000001c8947 */ /* 0x000fea0003800000 */
[----:B------:R-:W0:Y:S02]  /*0fd0*/  LDC.64 R4, c[0x0][0x598] ;  /* 0x00016600ff047b82 */ /* 0x000e240000000a00 */
[----:B0-----:R-:W2:Y:S02]  /*0fe0*/  LDG.E.64 R4, desc[UR38][R4.64] ;  /* 0x0000002604047981 */ /* 0x001ea4000c1e1b00 */
[----:B--2---:R-:W-:-:S04]  /*0ff0*/  ISETP.NE.U32.AND P0, PT, R4, RZ, PT ;  /* 0x000000ff0400720c */ /* 0x004fc80003f05070 */
[----:B------:R-:W-:-:S13]  /*1000*/  ISETP.NE.AND.EX P0, PT, R5, RZ, PT, P0 ;  /* 0x000000ff0500720c */ /* 0x000fda0003f05300 */
[----:B------:R-:W-:Y:S05]  /*1010*/  @!P0 BRA `(.L_x_11) ;  /* 0x0000000000088947 */ /* 0x000fea0003800000 */
[----:B------:R0:W5:Y:S01]  /*1020*/  LD.E R90, desc[UR38][R4.64] ;  /* 0x00000026045a7980 */ /* 0x000162000c101900 */
[----:B------:R-:W-:Y:S05]  /*1030*/  BRA `(.L_x_12) ;  /* 0x0000000000247947 */ /* 0x000fea0003800000 */
.L_x_11:
[----:B------:R-:W-:Y:S02]  /*1040*/  ULDC.64 UR4, c[0x0][0x588] ;  /* 0x0001620000047ab9 */ /* 0x000fe40000000a00 */
[----:B------:R-:W-:-:S04]  /*1050*/  ISETP.NE.U32.AND P0, PT, RZ, UR4, PT ;  /* 0x00000004ff007c0c */ /* 0x000fc8000bf05070 */
[----:B------:R-:W-:-:S13]  /*1060*/  ISETP.NE.AND.EX P0, PT, RZ, UR5, PT, P0 ;  /* 0x00000005ff007c0c */ /* 0x000fda000bf05300 */
[----:B------:R-:W-:Y:S05]  /*1070*/  @!P0 BRA `(.L_x_13) ;  /* 0x00000000000c8947 */ /* 0x000fea0003800000 */
[----:B------:R-:W0:Y:S02]  /*1080*/  LDC.64 R90, c[0x0][0x588] ;  /* 0x00016200ff5a7b82 */ /* 0x000e240000000a00 */
[----:B0-----:R1:W5:Y:S01]  /*1090*/  LDG.E R90, desc[UR38][R90.64] ;  /* 0x000000265a5a7981 */ /* 0x001362000c1e1900 */
[----:B------:R-:W-:Y:S05]  /*10a0*/  BRA `(.L_x_12) ;  /* 0x0000000000087947 */ /* 0x000fea0003800000 */
.L_x_13:
[----:B------:R-:W-:Y:S02]  /*10b0*/  ULDC UR4, c[0x0][0x580] ;  /* 0x0001600000047ab9 */ /* 0x000fe40000000800 */
[----:B------:R-:W-:-:S07]  /*10c0*/  IMAD.U32 R90, RZ, RZ, UR4 ;  /* 0x00000004ff5a7e24 */ /* 0x000fce000f8e00ff */
.L_x_12:
[----:B------:R-:W-:Y:S02]  /*10d0*/  ULDC.64 UR4, c[0x0][0x5a0] ;  /* 0x0001680000047ab9 */ /* 0x000fe40000000a00 */
[----:B------:R-:W-:-:S04]  /*10e0*/  ISETP.NE.U32.AND P0, PT, RZ, UR4, PT ;  /* 0x00000004ff007c0c */ /* 0x000fc8000bf05070 */
[----:B------:R-:W-:-:S13]  /*10f0*/  ISETP.NE.AND.EX P0, PT, RZ, UR5, PT, P0 ;  /* 0x00000005ff007c0c */ /* 0x000fda000bf05300 */
[----:B------:R-:W-:Y:S05]  /*1100*/  @!P0 BRA `(.L_x_14) ;  /* 0x00000000001c8947 */ /* 0x000fea0003800000 */
[----:B0-----:R-:W0:Y:S02]  /*1110*/  LDC.64 R4, c[0x0][0x5a0] ;  /* 0x00016800ff047b82 */ /* 0x001e240000000a00 */
[----:B0-----:R-:W2:Y:S02]  /*1120*/  LDG.E.64 R4, desc[UR38][R4.64] ;  /* 0x0000002604047981 */ /* 0x001ea4000c1e1b00 */
[----:B--2---:R-:W-:-:S04]  /*1130*/  ISETP.NE.U32.AND P0, PT, R4, RZ, PT ;  /* 0x000000ff0400720c */ /* 0x004fc80003f05070 */
[----:B------:R-:W-:-:S13]  /*1140*/  ISETP.NE.AND.EX P0, PT, R5, RZ, PT, P0 ;  /* 0x000000ff0500720c */ /* 0x000fda0003f05300 */
[----:B------:R-:W-:Y:S05]  /*1150*/  @!P0 BRA `(.L_x_14) ;  /* 0x0000000000088947 */ /* 0x000fea0003800000 */
[----:B-1----:R0:W5:Y:S01]  /*1160*/  LD.E R91, desc[UR38][R4.64] ;  /* 0x00000026045b7980 */ /* 0x002162000c101900 */
[----:B------:R-:W-:Y:S05]  /*1170*/  BRA `(.L_x_15) ;  /* 0x0000000000247947 */ /* 0x000fea0003800000 */
.L_x_14:
[----:B------:R-:W-:Y:S02]  /*1180*/  ULDC.64 UR4, c[0x0][0x590] ;  /* 0x0001640000047ab9 */ /* 0x000fe40000000a00 */
[----:B------:R-:W-:-:S04]  /*1190*/  ISETP.NE.U32.AND P0, PT, RZ, UR4, PT ;  /* 0x00000004ff007c0c */ /* 0x000fc8000bf05070 */
[----:B------:R-:W-:-:S13]  /*11a0*/  ISETP.NE.AND.EX P0, PT, RZ, UR5, PT, P0 ;  /* 0x00000005ff007c0c */ /* 0x000fda000bf05300 */
[----:B------:R-:W-:Y:S05]  /*11b0*/  @!P0 BRA `(.L_x_16) ;  /* 0x00000000000c8947 */ /* 0x000fea0003800000 */
[----:B0-----:R-:W1:Y:S02]  /*11c0*/  LDC.64 R4, c[0x0][0x590] ;  /* 0x00016400ff047b82 */ /* 0x001e640000000a00 */
[----:B-1----:R1:W5:Y:S01]  /*11d0*/  LDG.E R91, desc[UR38][R4.64] ;  /* 0x00000026045b7981 */ /* 0x002362000c1e1900 */
[----:B------:R-:W-:Y:S05]  /*11e0*/  BRA `(.L_x_15) ;  /* 0x0000000000087947 */ /* 0x000fea0003800000 */
.L_x_16:
[----:B------:R-:W-:Y:S02]  /*11f0*/  ULDC UR4, c[0x0][0x584] ;  /* 0x0001610000047ab9 */ /* 0x000fe40000000800 */
[----:B-1----:R-:W-:-:S07]  /*1200*/  IMAD.U32 R91, RZ, RZ, UR4 ;  /* 0x00000004ff5b7e24 */ /* 0x002fce000f8e00ff */
.L_x_15:
[----:B------:R-:W-:-:S13]  /*1210*/  LOP3.LUT P0, RZ, R3, 0xff, RZ, 0xc0, !PT ;  /* 0x000000ff03ff7812 */ /* 0x000fda000780c0ff */
[----:B------:R-:W-:Y:S05]  /*1220*/  @!P0 EXIT ;  /* 0x000000000000894d */ /* 0x000fea0003800000 */
[----:B------:R-:W2:Y:S01]  /*1230*/  LDC R96, c[0x0][0x658] ;  /* 0x00019600ff607b82 */ /* 0x000ea20000000800 */
[----:B------:R-:W-:Y:S01]  /*1240*/  ULDC.64 UR6, c[0x0][0x288] ;  /* 0x0000a20000067ab9 */ /* 0x000fe20000000a00 */
[----:B------:R-:W-:Y:S01]  /*1250*/  LOP3.LUT R7, R7, 0x1, RZ, 0xc0, !PT ;  /* 0x0000000107077812 */ /* 0x000fe200078ec0ff */
[----:B------:R-:W-:Y:S01]  /*1260*/  UIADD3 UR4, UR7, 0x1f, URZ ;  /* 0x0000001f07047890 */ /* 0x000fe2000fffe03f */
[----:B------:R-:W-:Y:S01]  /*1270*/  SHF.R.U32.HI R3, RZ, 0x2, R98 ;  /* 0x00000002ff037819 */ /* 0x000fe20000011662 */
[----:B01----:R-:W-:Y:S01]  /*1280*/  IMAD.U32 R4, RZ, RZ, UR6 ;  /* 0x00000006ff047e24 */ /* 0x003fe2000f8e00ff */
[----:B------:R-:W-:Y:S01]  /*1290*/  SHF.R.U32.HI R0, RZ, 0x1, R0 ;  /* 0x00000001ff007819 */ /* 0x000fe20000011600 */
[----:B------:R-:W-:Y:S01]  /*12a0*/  USHF.R.S32.HI UR5, URZ, 0x1f, UR4 ;  /* 0x0000001f3f057899 */ /* 0x000fe20008011404 */
[----:B------:R-:W0:Y:S01]  /*12b0*/  LDC.64 R92, c[0x0][0x5c8] ;  /* 0x00017200ff5c7b82 */ /* 0x000e220000000a00 */
[----:B------:R-:W-:Y:S01]  /*12c0*/  LOP3.LUT R97, R98, 0x3, RZ, 0xc0, !PT ;  /* 0x0000000362617812 */ /* 0x000fe200078ec0ff */
[----:B------:R-:W-:Y:S01]  /*12d0*/  IMAD.SHL.U32 R88, R7, 0x40, RZ ;  /* 0x0000004007587824 */ /* 0x000fe200078e00ff */
[----:B------:R-:W-:Y:S01]  /*12e0*/  LOP3.LUT R3, R3, 0x7, RZ, 0xc0, !PT ;  /* 0x0000000703037812 */ /* 0x000fe200078ec0ff */
[----:B------:R-:W-:Y:S01]  /*12f0*/  ULEA.HI UR5, UR5, UR4, URZ, 0x5 ;  /* 0x0000000405057291 */ /* 0x000fe2000f8f283f */
[----:B------:R-:W-:Y:S01]  /*1300*/  LOP3.LUT R0, R0, 0x30, RZ, 0xc0, !PT ;  /* 0x0000003000007812 */ /* 0x000fe200078ec0ff */
[----:B------:R-:W-:Y:S01]  /*1310*/  IMAD R97, R97, -0x2, R4 ;  /* 0xfffffffe61617824 */ /* 0x000fe200078e0204 */
[--C-:B------:R-:W-:Y:S01]  /*1320*/  LOP3.LUT R88, R88, 0x40, R3.reuse, 0xe2, !PT ;  /* 0x0000004058587812 */ /* 0x100fe200078ee203 */
[----:B------:R-:W-:Y:S01]  /*1330*/  USHF.R.S32.HI UR43, URZ, 0x5, UR5 ;  /* 0x000000053f2b7899 */ /* 0x000fe20008011405 */
[----:B------:R-:W-:Y:S01]  /*1340*/  IADD3 R4, RZ, -R0, -R3 ;  /* 0x80000000ff047210 */ /* 0x000fe20007ffe803 */
[----:B------:R-:W-:Y:S01]  /*1350*/  IMAD.MOV.U32 R3, RZ, RZ, -0x1 ;  /* 0xffffffffff037424 */ /* 0x000fe200078e00ff */
[----:B------:R-:W-:Y:S01]  /*1360*/  LOP3.LUT R99, R98, 0x80, RZ, 0xc0, !PT ;  /* 0x0000008062637812 */ /* 0x000fe200078ec0ff */
[----:B------:R-:W-:Y:S01]  /*1370*/  IMAD.MOV.U32 R5, RZ, RZ, 0x1 ;  /* 0x00000001ff057424 */ /* 0x000fe200078e00ff */
[----:B------:R-:W-:Y:S01]  /*1380*/  UISETP.LT.AND UP0, UPT, UR43, 0x1, UPT ;  /* 0x000000012b00788c */ /* 0x000fe2000bf01270 */
[----:B------:R-:W-:Y:S01]  /*1390*/  IMAD R4, R7, -0x40, R4 ;  /* 0xffffffc007047824 */ /* 0x000fe200078e0204 */
[----:B------:R-:W-:Y:S01]  /*13a0*/  ULDC UR4, c[0x0][0x284] ;  /* 0x0000a10000047ab9 */ /* 0x000fe20000000800 */
[----:B--2---:R-:W-:Y:S01]  /*13b0*/  SHF.L.U32 R3, R3, R96, RZ ;  /* 0x0000006003037219 */ /* 0x004fe200000006ff */
[----:B------:R-:W-:Y:S01]  /*13c0*/  USEL UR44, UR43, 0x1, UP0 ;  /* 0x000000012b2c7887 */ /* 0x000fe20008000000 */
[----:B------:R-:W-:Y:S01]  /*13d0*/  LOP3.LUT R88, R88, R0, RZ, 0xfc, !PT ;  /* 0x0000000058587212 */ /* 0x000fe200078efcff */
[----:B------:R-:W-:Y:S01]  /*13e0*/  IMAD.SHL.U32 R98, R98, 0x2, RZ ;  /* 0x0000000262627824 */ /* 0x000fe200078e00ff */
[----:B------:R-:W-:Y:S01]  /*13f0*/  SHF.L.U32 R96, R5, R96, RZ ;  /* 0x0000006005607219 */ /* 0x000fe200000006ff */
[----:B------:R-:W-:Y:S01]  /*1400*/  VIADD R101, R4, UR4 ;  /* 0x0000000404657c36 */ /* 0x000fe20008000000 */
[----:B------:R-:W-:Y:S01]  /*1410*/  LOP3.LUT R114, R18, 0x1, RZ, 0xfc, !PT ;  /* 0x0000000112727812 */ /* 0x000fe200078efcff */
[----:B------:R-:W-:Y:S01]  /*1420*/  IMAD.MOV.U32 R89, RZ, RZ, RZ ;  /* 0x000000ffff597224 */ /* 0x000fe200078e00ff */
[C-C-:B0-----:R-:W-:Y:S01]  /*1430*/  SHF.L.U64.HI R94, R92.reuse, 0x7, R93.reuse ;  /* 0x000000075c5e7819 */ /* 0x141fe2000001025d */
[----:B------:R-:W-:Y:S01]  /*1440*/  UIADD3 UR44, UR43, -UR44, URZ ;  /* 0x8000002c2b2c7290 */ /* 0x000fe2000fffe03f */
[C---:B------:R-:W-:Y:S01]  /*1450*/  SHF.L.U64.HI R95, R92.reuse, 0x3, R93 ;  /* 0x000000035c5f7819 */ /* 0x040fe2000001025d */
[C---:B------:R-:W-:Y:S01]  /*1460*/  IMAD.SHL.U32 R93, R92.reuse, 0x80, RZ ;  /* 0x000000805c5d7824 */ /* 0x040fe200078e00ff */
[----:B------:R-:W-:Y:S01]  /*1470*/  SHF.R.U32.HI R99, RZ, 0x7, R99 ;  /* 0x00000007ff637819 */ /* 0x000fe20000011663 */
[----:B------:R-:W-:Y:S01]  /*1480*/  IMAD.SHL.U32 R92, R92, 0x8, RZ ;  /* 0x000000085c5c7824 */ /* 0x000fe200078e00ff */
[----:B------:R-:W-:Y:S01]  /*1490*/  LOP3.LUT R100, RZ, R3, RZ, 0x33, !PT ;  /* 0x00000003ff647212 */ /* 0x000fe200078e33ff */
[----:B------:R-:W-:Y:S01]  /*14a0*/  UMOV UR40, URZ ;  /* 0x0000003f00287c82 */ /* 0x000fe20008000000 */
[----:B------:R-:W-:-:S05]  /*14b0*/  UMOV UR41, URZ ;  /* 0x0000003f00297c82 */ /* 0x000fca0008000000 */
.L_x_160:
[----:B0-----:R-:W0:Y:S01]  /*14c0*/  SHFL.IDX PT, R0, R99, RZ, 0x1f ;  /* 0x00001fff63007589 */ /* 0x001e2200000e0000 */
[----:B-1----:R-:W1:Y:S01]  /*14d0*/  S2UR UR7, SR_CgaCtaId ;  /* 0x00000000000779c3 */ /* 0x002e620000008800 */
[----:B------:R-:W-:Y:S01]  /*14e0*/  UMOV UR6, 0x400 ;  /* 0x0000040000067882 */ /* 0x000fe20000000000 */
[----:B0-----:R-:W-:Y:S01]  /*14f0*/  R2UR UR4, R0 ;  /* 0x00000000000472ca */ /* 0x001fe200000e0000 */
[----:B-1----:R-:W-:-:S12]  /*1500*/  ULEA UR6, UR7, UR6, 0x18 ;  /* 0x0000000607067291 */ /* 0x002fd8000f8ec03f */
[----:B------:R-:W-:-:S04]  /*1510*/  ULEA.HI UR5, UR4, UR4, URZ, 0x1 ;  /* 0x0000000404057291 */ /* 0x000fc8000f8f083f */
[----:B------:R-:W-:-:S04]  /*1520*/  ULOP3.LUT UR5, UR5, 0xffffe, URZ, 0xc0, !UPT ;  /* 0x000ffffe05057892 */ /* 0x000fc8000f8ec03f */
[----:B------:R-:W-:-:S03]  /*1530*/  UIADD3 UR5, UR4, -UR5, URZ ;  /* 0x8000000504057290 */ /* 0x000fc6000fffe03f */
[----:B------:R-:W-:Y:S01]  /*1540*/  ULDC UR4, c[0x0][0x28c] ;  /* 0x0000a30000047ab9 */ /* 0x000fe20000000800 */
[----:B------:R-:W-:Y:S01]  /*1550*/  ULEA UR5, UR5, UR6, 0xc ;  /* 0x0000000605057291 */ /* 0x000fe2000f8e603f */
[----:B------:R-:W-:-:S03]  /*1560*/  ISETP.LT.AND P0, PT, RZ, UR4, PT ;  /* 0x00000004ff007c0c */ /* 0x000fc6000bf01270 */
[----:B------:R-:W-:-:S04]  /*1570*/  UIADD3 UR5, UR5, 0x100, URZ ;  /* 0x0000010005057890 */ /* 0x000fc8000fffe03f */
[----:B------:R-:W-:-:S04]  /*1580*/  USHF.R.U32.HI UR5, URZ, 0x4, UR5 ;  /* 0x000000043f057899 */ /* 0x000fc80008011605 */
[----:B------:R-:W-:-:S04]  /*1590*/  ULOP3.LUT UR5, UR5, 0x3fff, URZ, 0xc0, !UPT ;  /* 0x00003fff05057892 */ /* 0x000fc8000f8ec03f */
[----:B------:R-:W-:Y:S01]  /*15a0*/  ULOP3.LUT UR45, UR5, 0x10000, URZ, 0xfc, !UPT ;  /* 0x00010000052d7892 */ /* 0x000fe2000f8efc3f */
[----:B--2345:R-:W-:Y:S11]  /*15b0*/  @P0 BRA `(.L_x_17) ;  /* 0x0000000000400947 */ /* 0x03cff60003800000 */
[----:B------:R-:W-:Y:S01]  /*15c0*/  MOV R0, 0x0 ;  /* 0x0000000000007802 */ /* 0x000fe20000000f00 */
[----:B------:R-:W-:Y:S01]  /*15d0*/  ULDC.64 UR4, c[0x4][0x68] ;  /* 0x01001a0000047ab9 */ /* 0x000fe20000000a00 */
[----:B------:R-:W-:Y:S01]  /*15e0*/  ULDC.64 UR6, c[0x4][0x8] ;  /* 0x0100020000067ab9 */ /* 0x000fe20000000a00 */
[----:B------:R-:W-:Y:S01]  /*15f0*/  IMAD.U32 R4, RZ, RZ, UR4 ;  /* 0x00000004ff047e24 */ /* 0x000fe2000f8e00ff */
[----:B------:R0:W1:Y:S01]  /*1600*/  LDC.64 R14, c[0x4][R0] ;  /* 0x01000000000e7b82 */ /* 0x0000620000000a00 */
[----:B------:R-:W-:Y:S01]  /*1610*/  IMAD.U32 R5, RZ, RZ, UR5 ;  /* 0x00000005ff057e24 */ /* 0x000fe2000f8e00ff */
[----:B------:R-:W-:Y:S01]  /*1620*/  ULDC.64 UR4, c[0x4][0x70] ;  /* 0x01001c0000047ab9 */ /* 0x000fe20000000a00 */
[----:B------:R-:W-:Y:S02]  /*1630*/  IMAD.U32 R10, RZ, RZ, UR6 ;  /* 0x00000006ff0a7e24 */ /* 0x000fe4000f8e00ff */
[----:B------:R-:W-:Y:S02]  /*1640*/  IMAD.U32 R6, RZ, RZ, UR4 ;  /* 0x00000004ff067e24 */ /* 0x000fe4000f8e00ff */
[----:B------:R-:W-:-:S02]  /*1650*/  IMAD.U32 R7, RZ, RZ, UR5 ;  /* 0x00000005ff077e24 */ /* 0x000fc4000f8e00ff */
[----:B------:R-:W-:Y:S02]  /*1660*/  IMAD.U32 R11, RZ, RZ, UR7 ;  /* 0x00000007ff0b7e24 */ /* 0x000fe4000f8e00ff */
[----:B------:R-:W-:Y:S02]  /*1670*/  IMAD.MOV.U32 R8, RZ, RZ, 0x1e1 ;  /* 0x000001e1ff087424 */ /* 0x000fe400078e00ff */
[----:B------:R-:W-:Y:S02]  /*1680*/  IMAD.MOV.U32 R12, RZ, RZ, 0x1 ;  /* 0x00000001ff0c7424 */ /* 0x000fe400078e00ff */
[----:B0-----:R-:W-:-:S07]  /*1690*/  IMAD.MOV.U32 R13, RZ, RZ, RZ ;  /* 0x000000ffff0d7224 */ /* 0x001fce00078e00ff */
[----:B------:R-:W-:-:S07]  /*16a0*/  LEPC R20, `(.L_x_17) ;  /* 0x000000001014794e */ /* 0x000fce0000000000 */
[----:B-1---5:R-:W-:Y:S05]  /*16b0*/  CALL.ABS.NOINC R14 ;  /* 0x000000000e007343 */ /* 0x022fea0003c00000 */
.L_x_17:
[----:B------:R-:W-:-:S13]  /*16c0*/  ISETP.NE.AND P0, PT, R114, 0x3, PT ;  /* 0x000000037200780c */ /* 0x000fda0003f05270 */
[----:B------:R-:W-:Y:S05]  /*16d0*/  @!P0 BRA `(.L_x_18) ;  /* 0x0000000000048947 */ /* 0x000fea0003800000 */
[----:B------:R-:W-:Y:S01]  /*16e0*/  BPT.TRAP 0x1 ;  /* 0x000000040000795c */ /* 0x000fe20000300000 */
.L_x_18:
[----:B------:R-:W0:Y:S01]  /*16f0*/  S2UR UR5, SR_CgaCtaId ;  /* 0x00000000000579c3 */ /* 0x000e220000008800 */
[----:B------:R-:W-:Y:S01]  /*1700*/  UMOV UR4, 0x400 ;  /* 0x0000040000047882 */ /* 0x000fe20000000000 */
[----:B------:R-:W-:Y:S02]  /*1710*/  IMAD.U32 R0, RZ, RZ, UR40 ;  /* 0x00000028ff007e24 */ /* 0x000fe4000f8e00ff */
[----:B------:R-:W-:-:S03]  /*1720*/  IMAD.U32 R3, RZ, RZ, UR41 ;  /* 0x00000029ff037e24 */ /* 0x000fc6000f8e00ff */
[----:B------:R-:W-:Y:S01]  /*1730*/  SHF.L.U32 R0, R0, 0x1f, RZ ;  /* 0x0000001f00007819 */ /* 0x000fe200000006ff */
[----:B0-----:R-:W-:-:S06]  /*1740*/  ULEA UR4, UR5, UR4, 0x18 ;  /* 0x0000000405047291 */ /* 0x001fcc000f8ec03f */
[----:B------:R-:W-:-:S04]  /*1750*/  IMAD.U32 R6, RZ, RZ, UR4 ;  /* 0x00000004ff067e24 */ /* 0x000fc8000f8e00ff */
[----:B------:R-:W-:-:S04]  /*1760*/  IMAD R3, R3, 0x8, R6 ;  /* 0x0000000803037824 */ /* 0x000fc800078e0206 */
[----:B------:R0:W1:Y:S01]  /*1770*/  SYNCS.PHASECHK.TRANS64.TRYWAIT P1, [R3+URZ], R0 ;  /* 0x00000000030075a7 */ /* 0x000062000802017f */
[----:B------:R-:W-:Y:S05]  /*1780*/  @!P0 BRA `(.L_x_19) ;  /* 0x0000000000048947 */ /* 0x000fea0003800000 */
[----:B------:R-:W-:Y:S01]  /*1790*/  BPT.TRAP 0x1 ;  /* 0x000000040000795c */ /* 0x000fe20000300000 */
.L_x_19:
[----:B------:R-:W-:-:S05]  /*17a0*/  IMAD.U32 R4, RZ, RZ, UR44 ;  /* 0x0000002cff047e24 */ /* 0x000fca000f8e00ff */
[----:B------:R-:W-:Y:S01]  /*17b0*/  ISETP.GE.AND P2, PT, R4, 0x1, PT ;  /* 0x000000010400780c */ /* 0x000fe20003f46270 */
[----:B-1----:R-:W-:-:S12]  /*17c0*/  @P1 BRA `(.L_x_20) ;  /* 0x0000000000081947 */ /* 0x002fd80003800000 */
[----:B------:R-:W1:Y:S02]  /*17d0*/  SYNCS.PHASECHK.TRANS64.TRYWAIT P1, [R3+URZ], R0 ;  /* 0x00000000030075a7 */ /* 0x000e64000802017f */
[----:B-1----:R-:W-:Y:S05]  /*17e0*/  @!P1 BRA `(.L_x_21) ;  /* 0x0000007000bc9947 */ /* 0x002fea0003800000 */
.L_x_20:
[----:B------:R-:W-:Y:S05]  /*17f0*/  WARPSYNC.ALL ;  /* 0x0000000000007948 */ /* 0x000fea0003800000 */
[----:B------:R-:W-:Y:S01]  /*1800*/  R2UR UR4, R6 ;  /* 0x00000000060472ca */ /* 0x000fe200000e0000 */
[----:B------:R-:W-:Y:S01]  /*1810*/  ULEA UR6, UR41, UR45, 0xa ;  /* 0x0000002d29067291 */ /* 0x000fe2000f8e503f */
[----:B------:R-:W-:Y:S01]  /*1820*/  WARPGROUP.ARRIVE ;  /* 0x00000000000079c5 */ /* 0x000fe20000000000 */
[----:B------:R-:W-:Y:S01]  /*1830*/  UMOV UR9, 0x80000020 ;  /* 0x8000002000097882 */ /* 0x000fe20000000000 */
[----:B------:R-:W-:Y:S01]  /*1840*/  UMOV UR11, 0x80000020 ;  /* 0x80000020000b7882 */ /* 0x000fe20000000000 */
[----:B------:R-:W-:-:S03]  /*1850*/  UIADD3 UR7, UR6, 0x200, URZ ;  /* 0x0000020006077890 */ /* 0x000fc6000fffe03f */
[----:B------:R-:W-:-:S05]  /*1860*/  UMOV UR8, UR6 ;  /* 0x0000000600087c82 */ /* 0x000fca0008000000 */
[----:B------:R-:W-:-:S04]  /*1870*/  UIADD3 UR4, UR4, 0x14100, URZ ;  /* 0x0001410004047890 */ /* 0x000fc8000fffe03f */
[----:B------:R-:W-:-:S04]  /*1880*/  USHF.R.U32.HI UR4, URZ, 0x4, UR4 ;  /* 0x000000043f047899 */ /* 0x000fc80008011604 */
[----:B------:R-:W-:-:S04]  /*1890*/  ULOP3.LUT UR4, UR4, 0x3fff, URZ, 0xc0, !UPT ;  /* 0x00003fff04047892 */ /* 0x000fc8000f8ec03f */
[----:B------:R-:W-:-:S04]  /*18a0*/  ULOP3.LUT UR4, UR4, 0x10000, URZ, 0xfc, !UPT ;  /* 0x0001000004047892 */ /* 0x000fc8000f8efc3f */
[----:B------:R-:W-:-:S07]  /*18b0*/  ULEA UR5, UR41, UR4, 0x8 ;  /* 0x0000000429057291 */ /* 0x000fce000f8e403f */
[----:B------:R-:W-:Y:S02]  /*18c0*/  UMOV UR10, UR5 ;  /* 0x00000005000a7c82 */ /* 0x000fe40008000000 */
[----:B------:R-:W-:Y:S01]  /*18d0*/  HGMMA.64x64x16.F32 R56, gdesc[UR8], RZ, !UPT, gsb0 ;  /* 0x00e00000083879f0 */ /* 0x000fe2000c0008ff */
[----:B------:R-:W-:Y:S01]  /*18e0*/  UMOV UR8, UR7 ;  /* 0x0000000700087c82 */ /* 0x000fe20008000000 */
[----:B------:R-:W-:Y:S01]  /*18f0*/  UMOV UR9, 0x80000020 ;  /* 0x8000002000097882 */ /* 0x000fe20000000000 */
[----:B------:R-:W-:Y:S02]  /*1900*/  WARPGROUP.DEPBAR.LE gsb0, 0x0 ;  /* 0x00008000000079c5 */ /* 0x000fe40000010000 */
[----:B------:R-:W-:-:S06]  /*1910*/  WARPGROUP.ARRIVE ;  /* 0x00000000000079c5 */ /* 0x000fcc0000000000 */
[----:B------:R-:W-:Y:S01]  /*1920*/  HGMMA.64x64x16.F32 R24, gdesc[UR8], RZ, !UPT, gsb0 ;  /* 0x00e00000081879f0 */ /* 0x000fe2000c0008ff */
[----:B------:R-:W-:Y:S02]  /*1930*/  UIADD3 UR8, UR6, 0x2, URZ ;  /* 0x0000000206087890 */ /* 0x000fe4000fffe03f */
[----:B------:R-:W-:Y:S01]  /*1940*/  UIADD3 UR10, UR5, 0x2, URZ ;  /* 0x00000002050a7890 */ /* 0x000fe2000fffe03f */
[----:B------:R-:W-:Y:S01]  /*1950*/  UMOV UR9, 0x80000020 ;  /* 0x8000002000097882 */ /* 0x000fe20000000000 */
[----:B------:R-:W-:Y:S01]  /*1960*/  UMOV UR11, 0x80000020 ;  /* 0x80000020000b7882 */ /* 0x000fe20000000000 */
[----:B------:R-:W-:Y:S01]  /*1970*/  UIADD3 UR6, UR6, 0x202, URZ ;  /* 0x0000020206067890 */ /* 0x000fe2000fffe03f */
[----:B------:R-:W-:Y:S02]  /*1980*/  WARPGROUP.DEPBAR.LE gsb0, 0x0 ;  /* 0x00008000000079c5 */ /* 0x000fe40000010000 */
[----:B------:R-:W-:-:S06]  /*1990*/  WARPGROUP.ARRIVE ;  /* 0x00000000000079c5 */ /* 0x000fcc0000000000 */
[----:B------:R-:W-:Y:S01]  /*19a0*/  HGMMA.64x64x16.F32 R56, gdesc[UR8], R56, gsb0 ;  /* 0x00e00000083879f0 */ /* 0x000fe20008000838 */
[----:B------:R-:W-:Y:S01]  /*19b0*/  UMOV UR8, UR6 ;  /* 0x0000000600087c82 */ /* 0x000fe20008000000 */
[----:B------:R-:W-:Y:S01]  /*19c0*/  UMOV UR9, 0x80000020 ;  /* 0x8000002000097882 */ /* 0x000fe20000000000 */
[----:B------:R-:W-:Y:S02]  /*19d0*/  WARPGROUP.DEPBAR.LE gsb0, 0x0 ;  /* 0x00008000000079c5 */ /* 0x000fe40000010000 */
[----:B------:R-:W-:-:S06]  /*19e0*/  WARPGROUP.ARRIVE ;  /* 0x00000000000079c5 */ /* 0x000fcc0000000000 */
[----:B------:R-:W-:Y:S03]  /*19f0*/  HGMMA.64x64x16.F32 R24, gdesc[UR8], R24, gsb0 ;  /* 0x00e00000081879f0 */ /* 0x000fe60008000818 */
[----:B------:R-:W-:Y:S02]  /*1a00*/  WARPGROUP.DEPBAR.LE gsb0, 0x0 ;  /* 0x00008000000079c5 */ /* 0x000fe40000010000 */
[----:B------:R-:W-:Y:S05]  /*1a10*/  @!P2 BRA `(.L_x_22) ;  /* 0x000000040020a947 */ /* 0x000fea0003800000 */
[----:B------:R-:W-:Y:S01]  /*1a20*/  UIADD3 UR5, UR41, 0x1, URZ ;  /* 0x0000000129057890 */ /* 0x000fe2000fffe03f */
[----:B01----:R-:W-:Y:S02]  /*1a30*/  IMAD.U32 R0, RZ, RZ, UR44 ;  /* 0x0000002cff007e24 */ /* 0x003fe4000f8e00ff */
[----:B------:R-:W-:Y:S01]  /*1a40*/  IMAD.U32 R3, RZ, RZ, UR41 ;  /* 0x00000029ff037e24 */ /* 0x000fe2000f8e00ff */
[----:B------:R-:W-:-:S04]  /*1a50*/  UISETP.NE.AND UP0, UPT, UR5, 0x5, UPT ;  /* 0x000000050500788c */ /* 0x000fc8000bf05270 */
[----:B------:R-:W-:Y:S02]  /*1a60*/  USEL UR6, URZ, 0x1, UP0 ;  /* 0x000000013f067887 */ /* 0x000fe40008000000 */
[----:B------:R-:W-:Y:S02]  /*1a70*/  USEL UR5, UR5, URZ, UP0 ;  /* 0x0000003f05057287 */ /* 0x000fe40008000000 */
[----:B------:R-:W-:-:S06]  /*1a80*/  ULOP3.LUT UR6, UR40, UR6, URZ, 0x3c, !UPT ;  /* 0x0000000628067292 */ /* 0x000fcc000f8e3c3f */
[----:B------:R-:W-:-:S07]  /*1a90*/  IMAD.U32 R7, RZ, RZ, UR6 ;  /* 0x00000006ff077e24 */ /* 0x000fce000f8e00ff */
.L_x_29:
[----:B------:R-:W-:Y:S05]  /*1aa0*/  @!P0 BRA `(.L_x_23) ;  /* 0x0000000000048947 */ /* 0x000fea0003800000 */
[----:B------:R-:W-:Y:S01]  /*1ab0*/  BPT.TRAP 0x1 ;  /* 0x000000040000795c */ /* 0x000fe20000300000 */
.L_x_23:
[----:B------:R-:W0:Y:S01]  /*1ac0*/  S2UR UR7, SR_CgaCtaId ;  /* 0x00000000000779c3 */ /* 0x000e220000008800 */
[----:B------:R-:W-:Y:S01]  /*1ad0*/  UMOV UR6, 0x400 ;  /* 0x0000040000067882 */ /* 0x000fe20000000000 */
[----:B------:R-:W-:Y:S01]  /*1ae0*/  IMAD.U32 R5, RZ, RZ, UR5 ;  /* 0x00000005ff057e24 */ /* 0x000fe2000f8e00ff */
[----:B------:R-:W-:Y:S01]  /*1af0*/  SHF.L.U32 R4, R7, 0x1f, RZ ;  /* 0x0000001f07047819 */ /* 0x000fe200000006ff */
[----:B0-----:R-:W-:-:S06]  /*1b00*/  ULEA UR6, UR7, UR6, 0x18 ;  /* 0x0000000607067291 */ /* 0x001fcc000f8ec03f */
[----:B------:R-:W-:-:S04]  /*1b10*/  IMAD.U32 R6, RZ, RZ, UR6 ;  /* 0x00000006ff067e24 */ /* 0x000fc8000f8e00ff */
[----:B------:R-:W-:-:S04]  /*1b20*/  IMAD R5, R5, 0x8, R6 ;  /* 0x0000000805057824 */ /* 0x000fc800078e0206 */
[----:B------:R0:W1:Y:S01]  /*1b30*/  SYNCS.PHASECHK.TRANS64.TRYWAIT P1, [R5+URZ], R4 ;  /* 0x00000004050075a7 */ /* 0x000062000802017f */
[----:B------:R-:W-:Y:S05]  /*1b40*/  @!P0 BRA `(.L_x_24) ;  /* 0x0000000000048947 */ /* 0x000fea0003800000 */
[----:B------:R-:W-:Y:S01]  /*1b50*/  BPT.TRAP 0x1 ;  /* 0x000000040000795c */ /* 0x000fe20000300000 */
.L_x_24:
[----:B-1----:R-:W-:Y:S05]  /*1b60*/  @P1 BRA `(.L_x_25) ;  /* 0x0000000000081947 */ /* 0x002fea0003800000 */
[----:B------:R-:W1:Y:S02]  /*1b70*/  SYNCS.PHASECHK.TRANS64.TRYWAIT P1, [R5+URZ], R4 ;  /* 0x00000004050075a7 */ /* 0x000e64000802017f */
[----:B-1----:R-:W-:Y:S05]  /*1b80*/  @!P1 BRA `(.L_x_26) ;  /* 0x0000006c00e89947 */ /* 0x002fea0003800000 */
.L_x_25:
[----:B------:R-:W-:Y:S01]  /*1b90*/  ULEA UR6, UR5, UR4, 0x8 ;  /* 0x0000000405067291 */ /* 0x000fe2000f8e403f */
[----:B------:R-:W-:Y:S01]  /*1ba0*/  WARPGROUP.ARRIVE ;  /* 0x00000000000079c5 */ /* 0x000fe20000000000 */
[----:B------:R-:W-:Y:S01]  /*1bb0*/  ULEA UR7, UR5, UR45, 0xa ;  /* 0x0000002d05077291 */ /* 0x000fe2000f8e503f */
[----:B------:R-:W-:Y:S01]  /*1bc0*/  UMOV UR11, 0x80000020 ;  /* 0x80000020000b7882 */ /* 0x000fe20000000000 */
[----:B------:R-:W-:Y:S02]  /*1bd0*/  UMOV UR9, 0x80000020 ;  /* 0x8000002000097882 */ /* 0x000fe40000000000 */
[----:B------:R-:W-:Y:S01]  /*1be0*/  UIADD3 UR12, UR7, 0x200, URZ ;  /* 0x00000200070c7890 */ /* 0x000fe2000fffe03f */
[----:B------:R-:W-:Y:S02]  /*1bf0*/  UMOV UR10, UR6 ;  /* 0x00000006000a7c82 */ /* 0x000fe40008000000 */
[----:B------:R-:W-:Y:S02]  /*1c00*/  UMOV UR8, UR7 ;  /* 0x0000000700087c82 */ /* 0x000fe40008000000 */
[----:B------:R-:W-:Y:S01]  /*1c10*/  HGMMA.64x64x16.F32 R56, gdesc[UR8], R56, gsb0 ;  /* 0x00e00000083879f0 */ /* 0x000fe20008000838 */
[----:B------:R-:W-:Y:S01]  /*1c20*/  UMOV UR9, 0x80000020 ;  /* 0x8000002000097882 */ /* 0x000fe20000000000 */
[----:B------:R-:W-:Y:S01]  /*1c30*/  UMOV UR8, UR12 ;  /* 0x0000000c00087c82 */ /* 0x000fe20008000000 */
[----:B------:R-:W-:-:S02]  /*1c40*/  WARPGROUP.DEPBAR.LE gsb0, 0x0 ;  /* 0x00008000000079c5 */ /* 0x000fc40000010000 */
[----:B------:R-:W-:-:S06]  /*1c50*/  WARPGROUP.ARRIVE ;  /* 0x00000000000079c5 */ /* 0x000fcc0000000000 */
[----:B------:R-:W-:Y:S01]  /*1c60*/  HGMMA.64x64x16.F32 R24, gdesc[UR8], R24, gsb0 ;  /* 0x00e00000081879f0 */ /* 0x000fe20008000818 */
        /* <DEDUP_REMOVED lines=15> */
[----:B------:R-:W-:Y:S01]  /*1d60*/  BPT.TRAP 0x1 ;  /* 0x000000040000795c */ /* 0x000fe20000300000 */
.L_x_27:
[----:B------:R-:W-:-:S13]  /*1d70*/  ISETP.NE.AND P1, PT, R22, RZ, PT ;  /* 0x000000ff1600720c */ /* 0x000fda0003f25270 */
[----:B01----:R-:W-:-:S04]  /*1d80*/  @P1 IMAD R4, R3, 0x8, R6 ;  /* 0x0000000803041824 */ /* 0x003fc800078e0206 */
[----:B------:R-:W-:-:S05]  /*1d90*/  @P1 VIADD R4, R4, 0x28 ;  /* 0x0000002804041836 */ /* 0x000fca0000000000 */
[----:B------:R-:W-:-:S04]  /*1da0*/  @P1 PRMT R4, R19, 0x654, R4 ;  /* 0x0000065413041816 */ /* 0x000fc80000000004 */
[----:B------:R0:W-:Y:S01]  /*1db0*/  @P1 SYNCS.ARRIVE.TRANS64.RED.A1T0 RZ, [R4+URZ], RZ ;  /* 0x000000ff04ff19a7 */ /* 0x0001e2000810043f */
[----:B------:R-:W-:-:S13]  /*1dc0*/  ISETP.GT.U32.AND P1, PT, R18, 0x1, PT ;  /* 0x000000011200780c */ /* 0x000fda0003f24070 */
[----:B0-----:R-:W-:Y:S05]  /*1dd0*/  @P1 BRA `(.L_x_28) ;  /* 0x0000000000041947 */ /* 0x001fea0003800000 */
[----:B------:R-:W-:Y:S01]  /*1de0*/  BPT.TRAP 0x1 ;  /* 0x000000040000795c */ /* 0x000fe20000300000 */
.L_x_28:
[----:B------:R-:W-:Y:S01]  /*1df0*/  UIADD3 UR5, UR5, 0x1, URZ ;  /* 0x0000000105057890 */ /* 0x000fe2000fffe03f */
[C---:B------:R-:W-:Y:S01]  /*1e00*/  ISETP.GT.AND P2, PT, R0.reuse, 0x1, PT ;  /* 0x000000010000780c */ /* 0x040fe20003f44270 */
[----:B------:R-:W-:Y:S02]  /*1e10*/  VIADD R3, R3, 0x1 ;  /* 0x0000000103037836 */ /* 0x000fe40000000000 */
[----:B------:R-:W-:Y:S01]  /*1e20*/  UISETP.NE.AND UP0, UPT, UR5, 0x5, UPT ;  /* 0x000000050500788c */ /* 0x000fe2000bf05270 */
[----:B------:R-:W-:Y:S02]  /*1e30*/  VIADD R0, R0, 0xffffffff ;  /* 0xffffffff00007836 */ /* 0x000fe40000000000 */
[C---:B------:R-:W-:Y:S01]  /*1e40*/  ISETP.NE.AND P1, PT, R3.reuse, 0x5, PT ;  /* 0x000000050300780c */ /* 0x040fe20003f25270 */
[----:B------:R-:W-:Y:S02]  /*1e50*/  USEL UR6, URZ, 0x1, UP0 ;  /* 0x000000013f067887 */ /* 0x000fe40008000000 */
[----:B------:R-:W-:Y:S01]  /*1e60*/  USEL UR5, UR5, URZ, UP0 ;  /* 0x0000003f05057287 */ /* 0x000fe20008000000 */
[----:B------:R-:W-:-:S03]  /*1e70*/  SEL R3, R3, RZ, P1 ;  /* 0x000000ff03037207 */ /* 0x000fc60000800000 */
[----:B------:R-:W-:Y:S01]  /*1e80*/  LOP3.LUT R7, R7, UR6, RZ, 0x3c, !PT ;  /* 0x0000000607077c12 */ /* 0x000fe2000f8e3cff */
[----:B------:R-:W-:Y:S07]  /*1e90*/  @P2 BRA `(.L_x_29) ;  /* 0xfffffffc00002947 */ /* 0x000fee000383ffff */
.L_x_22:
[----:B01----:R-:W0:Y:S02]  /*1ea0*/  LDC R0, c[0x0][0x28c] ;  /* 0x0000a300ff007b82 */ /* 0x003e240000000800 */
[----:B0-----:R-:W-:-:S13]  /*1eb0*/  ISETP.GE.AND P1, PT, R0, 0x1, PT ;  /* 0x000000010000780c */ /* 0x001fda0003f26270 */
[----:B------:R-:W-:Y:S05]  /*1ec0*/  @!P1 BRA `(.L_x_30) ;  /* 0x0000000000449947 */ /* 0x000fea0003800000 */
[----:B------:R-:W-:Y:S05]  /*1ed0*/  @!P0 BRA `(.L_x_31) ;  /* 0x0000000000048947 */ /* 0x000fea0003800000 */
[----:B------:R-:W-:Y:S01]  /*1ee0*/  BPT.TRAP 0x1 ;  /* 0x000000040000795c */ /* 0x000fe20000300000 */
.L_x_31:
[----:B------:R-:W-:-:S13]  /*1ef0*/  ISETP.NE.AND P0, PT, R22, RZ, PT ;  /* 0x000000ff1600720c */ /* 0x000fda0003f05270 */
[----:B------:R-:W-:-:S05]  /*1f00*/  VOTEU.ANY UP0, P0 ;  /* 0x00000000003f7886 */ /* 0x000fca0000000100 */
[----:B------:R-:W-:-:S06]  /*1f10*/  @UP0 UIADD3 UR4, UR44, UR41, URZ ;  /* 0x000000292c040290 */ /* 0x000fcc000fffe03f */
[----:B------:R-:W-:Y:S02]  /*1f20*/  IMAD.U32 R4, RZ, RZ, UR4 ;  /* 0x00000004ff047e24 */ /* 0x000fe4000f8e00ff */
[----:B------:R-:W-:Y:S02]  /*1f30*/  IMAD.U32 R3, RZ, RZ, UR4 ;  /* 0x00000004ff037e24 */ /* 0x000fe4000f8e00ff */
[----:B------:R-:W-:-:S05]  /*1f40*/  @P0 IMAD.WIDE.U32 R4, R4, -0x33333333, RZ ;  /* 0xcccccccd04040825 */ /* 0x000fca00078e00ff */
[----:B------:R-:W-:-:S05]  /*1f50*/  @P0 SHF.R.U32.HI R0, RZ, 0x2, R5 ;  /* 0x00000002ff000819 */ /* 0x000fca0000011605 */
[----:B------:R-:W-:-:S04]  /*1f60*/  @P0 IMAD R0, R0, -0x5, R3 ;  /* 0xfffffffb00000824 */ /* 0x000fc800078e0203 */
[----:B------:R-:W-:-:S04]  /*1f70*/  @P0 IMAD R0, R0, 0x8, R6 ;  /* 0x0000000800000824 */ /* 0x000fc800078e0206 */
[----:B------:R-:W-:-:S05]  /*1f80*/  @P0 VIADD R0, R0, 0x28 ;  /* 0x0000002800000836 */ /* 0x000fca0000000000 */
[----:B------:R-:W-:-:S04]  /*1f90*/  @P0 PRMT R0, R19, 0x654, R0 ;  /* 0x0000065413000816 */ /* 0x000fc80000000000 */
[----:B------:R0:W-:Y:S01]  /*1fa0*/  @P0 SYNCS.ARRIVE.TRANS64.RED.A1T0 RZ, [R0+URZ], RZ ;  /* 0x000000ff00ff09a7 */ /* 0x0001e2000810043f */
[----:B------:R-:W-:-:S13]  /*1fb0*/  ISETP.GT.U32.AND P0, PT, R18, 0x1, PT ;  /* 0x000000011200780c */ /* 0x000fda0003f04070 */
[----:B0-----:R-:W-:Y:S05]  /*1fc0*/  @P0 BRA `(.L_x_30) ;  /* 0x0000000000040947 */ /* 0x001fea0003800000 */
[----:B------:R-:W-:Y:S01]  /*1fd0*/  BPT.TRAP 0x1 ;  /* 0x000000040000795c */ /* 0x000fe20000300000 */
.L_x_30:
[----:B------:R-:W-:Y:S01]  /*1fe0*/  IMAD.SHL.U32 R102, R102, 0x40, RZ ;  /* 0x0000004066667824 */ /* 0x000fe200078e00ff */
[----:B------:R-:W-:Y:S01]  /*1ff0*/  UIADD3 UR41, UR43, UR41, URZ ;  /* 0x000000292b297290 */ /* 0x000fe2000fffe03f */
[----:B------:R-:W-:Y:S01]  /*2000*/  SHF.R.S32.HI R11, RZ, 0x1f, R23 ;  /* 0x0000001fff0b7819 */ /* 0x000fe20000011417 */
[----:B------:R-:W-:Y:S01]  /*2010*/  ULDC UR7, c[0x0][0x288] ;  /* 0x0000a20000077ab9 */ /* 0x000fe20000000800 */
[----:B------:R-:W-:Y:S01]  /*2020*/  IMAD.SHL.U32 R6, R109, 0x100, RZ ;  /* 0x000001006d067824 */ /* 0x000fe200078e00ff */
[C---:B------:R-:W-:Y:S01]  /*2030*/  LOP3.LUT R8, R102.reuse, 0x6, R98, 0xf8, !PT ;  /* 0x0000000666087812 */ /* 0x040fe200078ef862 */
[----:B------:R-:W-:Y:S01]  /*2040*/  UISETP.GT.U32.AND UP0, UPT, UR41, 0x4, UPT ;  /* 0x000000042900788c */ /* 0x000fe2000bf04070 */
[----:B------:R-:W-:Y:S01]  /*2050*/  ISETP.GE.AND P0, PT, R102, UR7, PT ;  /* 0x0000000766007c0c */ /* 0x000fe2000bf06270 */
[----:B------:R-:W-:Y:S01]  /*2060*/  ULDC.64 UR4, c[0x0][0x5d0] ;  /* 0x0001740000047ab9 */ /* 0x000fe20000000a00 */
[----:B------:R-:W-:Y:S01]  /*2070*/  SHF.R.S32.HI R9, RZ, 0x1f, R8 ;  /* 0x0000001fff097819 */ /* 0x000fe20000011408 */
[----:B------:R-:W-:Y:S01]  /*2080*/  ULDC UR10, c[0x0][0x284] ;  /* 0x0000a100000a7ab9 */ /* 0x000fe20000000800 */
[----:B------:R-:W-:Y:S01]  /*2090*/  IMAD R0, R11, UR4, RZ ;  /* 0x000000040b007c24 */ /* 0x000fe2000f8e02ff */
[----:B------:R-:W-:Y:S01]  /*20a0*/  UISETP.LT.U32.AND UP0, UPT, UR43, 0x5, UP0 ;  /* 0x000000052b00788c */ /* 0x000fe20008701070 */
[----:B------:R-:W-:Y:S01]  /*20b0*/  ISETP.GE.OR P0, PT, R6, UR10, P0 ;  /* 0x0000000a06007c0c */ /* 0x000fe20008706670 */
[----:B------:R-:W-:Y:S01]  /*20c0*/  UISETP.GE.U32.AND UP1, UPT, UR43, 0x5, UPT ;  /* 0x000000052b00788c */ /* 0x000fe2000bf26070 */
[C---:B------:R-:W-:Y:S01]  /*20d0*/  IMAD R3, R23.reuse, UR5, R0 ;  /* 0x0000000517037c24 */ /* 0x040fe2000f8e0200 */
[----:B------:R-:W-:Y:S01]  /*20e0*/  USEL UR6, URZ, 0x1, !UP0 ;  /* 0x000000013f067887 */ /* 0x000fe2000c000000 */
[----:B------:R-:W-:Y:S01]  /*20f0*/  IMAD.WIDE.U32 R4, R23, UR4, R8 ;  /* 0x0000000417047c25 */ /* 0x000fe2000f8e0008 */
[----:B------:R-:W-:Y:S01]  /*2100*/  UIMAD.WIDE.U32 UR4, UR41, -0x33333333, URZ ;  /* 0xcccccccd290478a5 */ /* 0x000fe2000f8e003f */
[----:B------:R-:W-:-:S02]  /*2110*/  ULDC.64 UR8, c[0x0][0x5c8] ;  /* 0x0001720000087ab9 */ /* 0x000fc40000000a00 */
[----:B------:R-:W-:Y:S01]  /*2120*/  IMAD.WIDE R108, R109, 0x100, R88 ;  /* 0x000001006d6c7825 */ /* 0x000fe200078e0258 */
[----:B------:R-:W-:Y:S02]  /*2130*/  USHF.R.U32.HI UR4, URZ, 0x2, UR5 ;  /* 0x000000023f047899 */ /* 0x000fe40008011605 */
[----:B------:R-:W-:Y:S01]  /*2140*/  ULOP3.LUT UR40, UR40, UR6, URZ, 0x3c, !UPT ;  /* 0x0000000628287292 */ /* 0x000fe2000f8e3c3f */
[----:B------:R-:W-:Y:S01]  /*2150*/  IMAD R7, R109, UR8, RZ ;  /* 0x000000086d077c24 */ /* 0x000fe2000f8e02ff */
[----:B------:R-:W-:Y:S01]  /*2160*/  UIMAD UR41, UR4, -0x5, UR41 ;  /* 0xfffffffb042978a4 */ /* 0x000fe2000f8e0229 */
[----:B------:R-:W-:Y:S01]  /*2170*/  IMAD.IADD R5, R5, 0x1, R3 ;  /* 0x0000000105057824 */ /* 0x000fe200078e0203 */
[----:B------:R-:W-:Y:S01]  /*2180*/  @UP1 ULOP3.LUT UR40, UR40, 0x1, UR4, 0x78, !UPT ;  /* 0x0000000128281892 */ /* 0x000fe2000f8e7804 */
[C---:B------:R-:W-:Y:S02]  /*2190*/  IMAD R7, R108.reuse, UR9, R7 ;  /* 0x000000096c077c24 */ /* 0x040fe4000f8e0207 */
[----:B------:R-:W-:-:S04]  /*21a0*/  IMAD.WIDE.U32 R112, R108, UR8, R4 ;  /* 0x000000086c707c25 */ /* 0x000fc8000f8e0004 */
[----:B------:R-:W-:Y:S01]  /*21b0*/  IMAD.MOV.U32 R0, RZ, RZ, -0x1 ;  /* 0xffffffffff007424 */ /* 0x000fe200078e00ff */
[----:B------:R-:W-:Y:S06]  /*21c0*/  @P0 BRA `(.L_x_32) ;  /* 0x0000004c00100947 */ /* 0x000fec0003800000 */
[----:B-----5:R-:W-:Y:S01]  /*21d0*/  FSETP.NEU.AND P1, PT, R91, RZ, PT ;  /* 0x000000ff5b00720b */ /* 0x020fe20003f2d000 */
[----:B------:R-:W-:Y:S01]  /*21e0*/  IMAD.IADD R4, R97, 0x1, -R102 ;  /* 0x0000000161047824 */ /* 0x000fe200078e0a66 */
[----:B------:R-:W-:Y:S01]  /*21f0*/  BSSY B0, `(.L_x_32) ;  /* 0x00004c1000007945 */ /* 0x000fe20003800000 */
[----:B------:R-:W-:Y:S02]  /*2200*/  IMAD.IADD R3, R101, 0x1, -R6 ;  /* 0x0000000165037824 */ /* 0x000fe400078e0a06 */
[----:B------:R-:W-:Y:S01]  /*2210*/  IMAD.IADD R105, R113, 0x1, R7 ;  /* 0x0000000171697824 */ /* 0x000fe200078e0207 */
[----:B------:R-:W-:-:S04]  /*2220*/  ISETP.GT.AND P6, PT, R4, RZ, PT ;  /* 0x000000ff0400720c */ /* 0x000fc80003fc4270 */
[----:B------:R-:W-:-:S03]  /*2230*/  ISETP.GT.AND P0, PT, R3, RZ, P6 ;  /* 0x000000ff0300720c */ /* 0x000fc60003704270 */
[----:B------:R-:W-:Y:S10]  /*2240*/  @!P1 BRA `(.L_x_33) ;  /* 0x0000003400809947 */ /* 0x000ff40003800000 */
[----:B------:R-:W0:Y:S01]  /*2250*/  LDC.64 R14, c[0x0][0x5b8] ;  /* 0x00016e00ff0e7b82 */ /* 0x000e220000000a00 */
[----:B------:R-:W-:-:S07]  /*2260*/  ULDC.64 UR4, c[0x0][0x5c0] ;  /* 0x0001700000047ab9 */ /* 0x000fce0000000a00 */
[----:B------:R-:W1:Y:S08]  /*2270*/  LDC.64 R106, c[0x0][0x5b0] ;  /* 0x00016c00ff6a7b82 */ /* 0x000e700000000a00 */
[----:B------:R-:W2:Y:S01]  /*2280*/  LDC.64 R12, c[0x0][0x5a8] ;  /* 0x00016a00ff0c7b82 */ /* 0x000ea20000000a00 */
[-C--:B0-----:R-:W-:Y:S02]  /*2290*/  IMAD R6, R11, R14.reuse, RZ ;  /* 0x0000000e0b067224 */ /* 0x081fe400078e02ff */
[----:B------:R-:W-:-:S04]  /*22a0*/  IMAD.WIDE.U32 R20, R23, R14, R8 ;  /* 0x0000000e17147225 */ /* 0x000fc800078e0008 */
[----:B------:R-:W-:Y:S02]  /*22b0*/  IMAD R115, R23, R15, R6 ;  /* 0x0000000f17737224 */ /* 0x000fe400078e0206 */
[-C--:B-1----:R-:W-:Y:S02]  /*22c0*/  IMAD R5, R109, R106.reuse, RZ ;  /* 0x0000006a6d057224 */ /* 0x082fe400078e02ff */
[----:B------:R-:W-:Y:S02]  /*22d0*/  IMAD.IADD R103, R21, 0x1, R115 ;  /* 0x0000000115677824 */ /* 0x000fe400078e0273 */
[----:B------:R-:W-:Y:S02]  /*22e0*/  IMAD.MOV.U32 R102, RZ, RZ, R20 ;  /* 0x000000ffff667224 */ /* 0x000fe400078e0014 */
[C---:B------:R-:W-:Y:S02]  /*22f0*/  IMAD R119, R108.reuse, R107, R5 ;  /* 0x0000006b6c777224 */ /* 0x040fe400078e0205 */
[----:B------:R-:W-:-:S04]  /*2300*/  IMAD.WIDE.U32 R6, R108, R106, R102 ;  /* 0x0000006a6c067225 */ /* 0x000fc800078e0066 */
[----:B------:R-:W-:Y:S01]  /*2310*/  IMAD.IADD R5, R7, 0x1, R119 ;  /* 0x0000000107057824 */ /* 0x000fe200078e0277 */
[----:B--2---:R-:W-:-:S04]  /*2320*/  LEA R10, P1, R6, R12, 0x1 ;  /* 0x0000000c060a7211 */ /* 0x004fc800078208ff */
[----:B------:R-:W-:-:S05]  /*2330*/  LEA.HI.X R11, R6, R13, R5, 0x1, P1 ;  /* 0x0000000d060b7211 */ /* 0x000fca00008f0c05 */
[----:B------:R-:W2:Y:S01]  /*2340*/  @P0 LDG.E.LTC128B.U16 R5, desc[UR38][R10.64] ;  /* 0x000000260a050981 */ /* 0x000ea2000c1e1520 */
[----:B------:R-:W-:Y:S01]  /*2350*/  ISETP.GT.AND P4, PT, R4, 0x1, PT ;  /* 0x000000010400780c */ /* 0x000fe20003f84270 */
[----:B------:R-:W-:Y:S01]  /*2360*/  IMAD.WIDE.U32 R6, R108, R106, R8 ;  /* 0x0000006a6c067225 */ /* 0x000fe200078e0008 */
[----:B------:R-:W-:Y:S01]  /*2370*/  BSSY B1, `(.L_x_34) ;  /* 0x0000013000017945 */ /* 0x000fe20003800000 */
[----:B------:R-:W-:Y:S02]  /*2380*/  SHF.L.U64.HI R113, R106, 0x3, R107 ;  /* 0x000000036a717819 */ /* 0x000fe4000001026b */
[----:B------:R-:W-:Y:S01]  /*2390*/  IMAD.IADD R7, R119, 0x1, R7 ;  /* 0x0000000177077824 */ /* 0x000fe200078e0207 */
[----:B------:R-:W-:Y:S01]  /*23a0*/  P2R R118, PR, RZ, 0x10 ;  /* 0x00000010ff767803 */ /* 0x000fe20000000000 */
[----:B------:R-:W-:-:S04]  /*23b0*/  IMAD.WIDE.U32 R110, R23, R14, R6 ;  /* 0x0000000e176e7225 */ /* 0x000fc800078e0006 */
[----:B------:R-:W-:Y:S01]  /*23c0*/  IMAD.IADD R7, R115, 0x1, R111 ;  /* 0x0000000173077824 */ /* 0x000fe200078e026f */
[----:B------:R-:W-:-:S04]  /*23d0*/  LEA R6, P2, R110, R12, 0x1 ;  /* 0x0000000c6e067211 */ /* 0x000fc800078408ff */
[----:B------:R-:W-:Y:S01]  /*23e0*/  LEA.HI.X R7, R110, R13, R7, 0x1, P2 ;  /* 0x0000000d6e077211 */ /* 0x000fe200010f0c07 */
[----:B--2---:R-:W-:-:S05]  /*23f0*/  HADD2.F32 R104, -RZ, R5.H0_H0 ;  /* 0x20000005ff687230 */ /* 0x004fca0000004100 */
[----:B------:R-:W-:Y:S01]  /*2400*/  FMUL R15, R104, R91 ;  /* 0x0000005b680f7220 */ /* 0x000fe20000400000 */
[----:B------:R-:W-:-:S03]  /*2410*/  LEA R104, P1, R112, UR4, 0x1 ;  /* 0x0000000470687c11 */ /* 0x000fc6000f8208ff */
[----:B------:R-:W-:Y:S01]  /*2420*/  FFMA R15, R56, R90, R15 ;  /* 0x0000005a380f7223 */ /* 0x000fe2000000000f */
[----:B------:R-:W-:Y:S01]  /*2430*/  LEA.HI.X R105, R112, UR5, R105, 0x1, P1 ;  /* 0x0000000570697c11 */ /* 0x000fe200088f0c69 */
[----:B------:R-:W-:Y:S01]  /*2440*/  IMAD.SHL.U32 R112, R106, 0x8, RZ ;  /* 0x000000086a707824 */ /* 0x000fe200078e00ff */
[----:B------:R-:W-:Y:S02]  /*2450*/  ISETP.GT.AND P1, PT, R3, RZ, P4 ;  /* 0x000000ff0300720c */ /* 0x000fe40002724270 */
[----:B------:R-:W-:-:S05]  /*2460*/  F2FP.F16.F32.PACK_AB R15, RZ, R15 ;  /* 0x0000000fff0f723e */ /* 0x000fca00000000ff */
[----:B------:R0:W-:Y:S06]  /*2470*/  @P0 STG.E.U16 desc[UR38][R104.64], R15 ;  /* 0x0000000f68000986 */ /* 0x0001ec000c101526 */
[----:B------:R-:W-:Y:S05]  /*2480*/  @!P1 BRA `(.L_x_35) ;  /* 0x0000000000049947 */ /* 0x000fea0003800000 */
[----:B------:R1:W5:Y:S02]  /*2490*/  LDG.E.LTC128B.U16 R5, desc[UR38][R6.64+0x2] ;  /* 0x0000022606057981 */ /* 0x000364000c1e1520 */
.L_x_35:
[----:B------:R-:W-:Y:S05]  /*24a0*/  BSYNC B1 ;  /* 0x0000000000017941 */ /* 0x000fea0003800000 */
.L_x_34:
[----:B-----5:R-:W-:Y:S01]  /*24b0*/  HADD2.F32 R10, -RZ, R5.H0_H0 ;  /* 0x20000005ff0a7230 */ /* 0x020fe20000004100 */
[----:B------:R-:W-:Y:S01]  /*24c0*/  ISETP.GT.AND P0, PT, R3, 0x8, P6 ;  /* 0x000000080300780c */ /* 0x000fe20003704270 */
[----:B------:R-:W-:Y:S01]  /*24d0*/  IMAD.WIDE.U32 R116, R108, R106, R112 ;  /* 0x0000006a6c747225 */ /* 0x000fe200078e0070 */
[----:B0-----:R-:W-:-:S03]  /*24e0*/  PRMT R15, R5, 0x7610, R15 ;  /* 0x00007610050f7816 */ /* 0x001fc6000000000f */
[----:B------:R-:W-:Y:S01]  /*24f0*/  FMUL R10, R10, R91 ;  /* 0x0000005b0a0a7220 */ /* 0x000fe20000400000 */
[----:B------:R-:W-:Y:S01]  /*2500*/  IMAD.IADD R119, R119, 0x1, R117 ;  /* 0x0000000177777824 */ /* 0x000fe200078e0275 */
[----:B------:R-:W-:Y:S02]  /*2510*/  IADD3 R11, P2, R20, R116, RZ ;  /* 0x00000074140b7210 */ /* 0x000fe40007f5e0ff */
[----:B------:R-:W-:-:S03]  /*2520*/  FFMA R57, R57, R90, R10 ;  /* 0x0000005a39397223 */ /* 0x000fc6000000000a */
[----:B------:R-:W-:Y:S01]  /*2530*/  IMAD.X R56, R119, 0x1, R103, P2 ;  /* 0x0000000177387824 */ /* 0x000fe200010e0667 */
[C---:B------:R-:W-:Y:S02]  /*2540*/  LEA R10, P2, R11.reuse, R12, 0x1 ;  /* 0x0000000c0b0a7211 */ /* 0x040fe400078408ff */
[----:B------:R-:W-:Y:S02]  /*2550*/  F2FP.F16.F32.PACK_AB R57, RZ, R57 ;  /* 0x00000039ff39723e */ /* 0x000fe400000000ff */
[----:B------:R-:W-:Y:S01]  /*2560*/  LEA.HI.X R11, R11, R13, R56, 0x1, P2 ;  /* 0x0000000d0b0b7211 */ /* 0x000fe200010f0c38 */
[----:B------:R-:W-:Y:S01]  /*2570*/  @P1 IMAD.MOV.U32 R56, RZ, RZ, R104 ;  /* 0x000000ffff381224 */ /* 0x000fe200078e0068 */
[----:B------:R-:W-:Y:S01]  /*2580*/  PRMT R111, R57, 0x7610, R111 ;  /* 0x00007610396f7816 */ /* 0x000fe2000000006f */
[----:B------:R-:W-:-:S05]  /*2590*/  @P1 IMAD.MOV.U32 R57, RZ, RZ, R105 ;  /* 0x000000ffff391224 */ /* 0x000fca00078e0069 */
[----:B------:R0:W-:Y:S04]  /*25a0*/  @P1 STG.E.U16 desc[UR38][R56.64+0x2], R111 ;  /* 0x0000026f38001986 */ /* 0x0001e8000c101526 */
[----:B------:R-:W2:Y:S01]  /*25b0*/  @P0 LDG.E.LTC128B.U16 R15, desc[UR38][R10.64] ;  /* 0x000000260a0f0981 */ /* 0x000ea2000c1e1520 */
[----:B------:R-:W-:Y:S01]  /*25c0*/  IADD3 R116, P1, R8, R116, RZ ;  /* 0x0000007408747210 */ /* 0x000fe20007f3e0ff */
[----:B------:R-:W-:Y:S01]  /*25d0*/  BSSY B1, `(.L_x_36) ;  /* 0x0000012000017945 */ /* 0x000fe20003800000 */
[----:B------:R-:W-:-:S03]  /*25e0*/  SHF.L.U64.HI R121, R92, 0x1, R95 ;  /* 0x000000015c797819 */ /* 0x000fc6000001025f */
[----:B------:R-:W-:Y:S01]  /*25f0*/  IMAD.X R117, R9, 0x1, R119, P1 ;  /* 0x0000000109757824 */ /* 0x000fe200008e0677 */
[----:B------:R-:W-:Y:S01]  /*2600*/  ISETP.GT.AND P1, PT, R3, 0x8, P4 ;  /* 0x000000080300780c */ /* 0x000fe20002724270 */
[----:B------:R-:W-:Y:S02]  /*2610*/  IMAD.SHL.U32 R119, R92, 0x2, RZ ;  /* 0x000000025c777824 */ /* 0x000fe400078e00ff */
[----:B------:R-:W-:-:S04]  /*2620*/  IMAD.WIDE.U32 R116, R23, R14, R116 ;  /* 0x0000000e17747225 */ /* 0x000fc800078e0074 */
[----:B0-----:R-:W-:Y:S01]  /*2630*/  IMAD.IADD R57, R115, 0x1, R117 ;  /* 0x0000000173397824 */ /* 0x001fe200078e0275 */
[----:B------:R-:W-:-:S04]  /*2640*/  LEA R56, P3, R116, R12, 0x1 ;  /* 0x0000000c74387211 */ /* 0x000fc800078608ff */
[----:B------:R-:W-:Y:S01]  /*2650*/  LEA.HI.X R57, R116, R13, R57, 0x1, P3 ;  /* 0x0000000d74397211 */ /* 0x000fe200018f0c39 */
[----:B--2---:R-:W-:-:S05]  /*2660*/  HADD2.F32 R110, -RZ, R15.H0_H0 ;  /* 0x2000000fff6e7230 */ /* 0x004fca0000004100 */
[----:B------:R-:W-:Y:S01]  /*2670*/  FMUL R5, R110, R91 ;  /* 0x0000005b6e057220 */ /* 0x000fe20000400000 */
[----:B------:R-:W-:-:S03]  /*2680*/  IADD3 R110, P2, R119, R104, RZ ;  /* 0x00000068776e7210 */ /* 0x000fc60007f5e0ff */
[----:B------:R-:W-:Y:S02]  /*2690*/  FFMA R5, R58, R90, R5 ;  /* 0x0000005a3a057223 */ /* 0x000fe40000000005 */
[----:B------:R-:W-:-:S03]  /*26a0*/  IMAD.X R111, R121, 0x1, R105, P2 ;  /* 0x00000001796f7824 */ /* 0x000fc600010e0669 */
[----:B------:R-:W-:-:S05]  /*26b0*/  F2FP.F16.F32.PACK_AB R5, RZ, R5 ;  /* 0x00000005ff05723e */ /* 0x000fca00000000ff */
[----:B------:R0:W-:Y:S01]  /*26c0*/  @P0 STG.E.U16 desc[UR38][R110.64], R5 ;  /* 0x000000056e000986 */ /* 0x0001e2000c101526 */
[----:B------:R-:W-:Y:S05]  /*26d0*/  @!P1 BRA `(.L_x_37) ;  /* 0x0000000000049947 */ /* 0x000fea0003800000 */
[----:B------:R2:W5:Y:S02]  /*26e0*/  LDG.E.LTC128B.U16 R15, desc[UR38][R56.64+0x2] ;  /* 0x00000226380f7981 */ /* 0x000564000c1e1520 */
.L_x_37:
[----:B------:R-:W-:Y:S05]  /*26f0*/  BSYNC B1 ;  /* 0x0000000000017941 */ /* 0x000fea0003800000 */
.L_x_36:
[----:B-----5:R-:W-:Y:S01]  /*2700*/  HADD2.F32 R10, -RZ, R15.H0_H0 ;  /* 0x2000000fff0a7230 */ /* 0x020fe20000004100 */
[----:B------:R-:W-:Y:S01]  /*2710*/  ISETP.GT.AND P4, PT, R4, 0x8, PT ;  /* 0x000000080400780c */ /* 0x000fe20003f84270 */
[----:B------:R-:W-:Y:S01]  /*2720*/  IMAD.MOV.U32 R58, RZ, RZ, R110 ;  /* 0x000000ffff3a7224 */ /* 0x000fe200078e006e */
[----:B------:R-:W-:Y:S01]  /*2730*/  BSSY B1, `(.L_x_38) ;  /* 0x000000b000017945 */ /* 0x000fe20003800000 */
[----:B------:R-:W-:Y:S01]  /*2740*/  PRMT R116, R15, 0x7610, R116 ;  /* 0x000076100f747816 */ /* 0x000fe20000000074 */
[----:B------:R-:W-:Y:S01]  /*2750*/  FMUL R10, R10, R91 ;  /* 0x0000005b0a0a7220 */ /* 0x000fe20000400000 */
[----:B------:R-:W-:Y:S02]  /*2760*/  ISETP.GT.AND P0, PT, R3, RZ, P4 ;  /* 0x000000ff0300720c */ /* 0x000fe40002704270 */
[----:B------:R-:W-:Y:S01]  /*2770*/  P2R R117, PR, RZ, 0x10 ;  /* 0x00000010ff757803 */ /* 0x000fe20000000000 */
[----:B------:R-:W-:Y:S01]  /*2780*/  FFMA R10, R59, R90, R10 ;  /* 0x0000005a3b0a7223 */ /* 0x000fe2000000000a */
[----:B------:R-:W-:-:S04]  /*2790*/  IMAD.MOV.U32 R59, RZ, RZ, R111 ;  /* 0x000000ffff3b7224 */ /* 0x000fc800078e006f */
[----:B------:R-:W-:-:S05]  /*27a0*/  F2FP.F16.F32.PACK_AB R10, RZ, R10 ;  /* 0x0000000aff0a723e */ /* 0x000fca00000000ff */
[----:B------:R3:W-:Y:S01]  /*27b0*/  @P1 STG.E.U16 desc[UR38][R58.64+0x2], R10 ;  /* 0x0000020a3a001986 */ /* 0x0007e2000c101526 */
[----:B------:R-:W-:Y:S05]  /*27c0*/  @!P0 BRA `(.L_x_39) ;  /* 0x0000000000048947 */ /* 0x000fea0003800000 */
[----:B------:R4:W5:Y:S02]  /*27d0*/  LDG.E.LTC128B.U16 R116, desc[UR38][R6.64+0x10] ;  /* 0x0000102606747981 */ /* 0x000964000c1e1520 */
.L_x_39:
[----:B------:R-:W-:Y:S05]  /*27e0*/  BSYNC B1 ;  /* 0x0000000000017941 */ /* 0x000fea0003800000 */
.L_x_38:
[----:B---3-5:R-:W-:Y:S01]  /*27f0*/  HADD2.F32 R10, -RZ, R116.H0_H0 ;  /* 0x20000074ff0a7230 */ /* 0x028fe20000004100 */
[C---:B0-----:R-:W-:Y:S01]  /*2800*/  SHF.L.U64.HI R5, R93.reuse, 0x1, R94 ;  /* 0x000000015d057819 */ /* 0x041fe2000001025e */
[----:B------:R-:W-:Y:S01]  /*2810*/  IMAD.SHL.U32 R15, R93, 0x2, RZ ;  /* 0x000000025d0f7824 */ /* 0x000fe200078e00ff */
[----:B------:R-:W-:Y:S01]  /*2820*/  ISETP.GT.AND P3, PT, R4, 0x9, PT ;  /* 0x000000090400780c */ /* 0x000fe20003f64270 */
[----:B------:R-:W-:Y:S01]  /*2830*/  BSSY B1, `(.L_x_40) ;  /* 0x000000b000017945 */ /* 0x000fe20003800000 */
[----:B------:R-:W-:Y:S02]  /*2840*/  FMUL R11, R10, R91 ;  /* 0x0000005b0a0b7220 */ /* 0x000fe40000400000 */
[----:B------:R-:W-:Y:S02]  /*2850*/  IADD3 R10, P1, P2, R15, R104, R119 ;  /* 0x000000680f0a7210 */ /* 0x000fe40007a3e077 */
[----:B------:R-:W-:Y:S01]  /*2860*/  FFMA R60, R60, R90, R11 ;  /* 0x0000005a3c3c7223 */ /* 0x000fe2000000000b */
[----:B------:R-:W-:-:S02]  /*2870*/  P2R R119, PR, RZ, 0x8 ;  /* 0x00000008ff777803 */ /* 0x000fc40000000000 */
[----:B------:R-:W-:Y:S02]  /*2880*/  IADD3.X R11, R5, R105, R121, P1, P2 ;  /* 0x00000069050b7210 */ /* 0x000fe40000fe4479 */
[----:B------:R-:W-:Y:S02]  /*2890*/  F2FP.F16.F32.PACK_AB R60, RZ, R60 ;  /* 0x0000003cff3c723e */ /* 0x000fe400000000ff */
[----:B------:R-:W-:-:S03]  /*28a0*/  ISETP.GT.AND P1, PT, R3, RZ, P3 ;  /* 0x000000ff0300720c */ /* 0x000fc60001f24270 */
[----:B------:R0:W-:Y:S10]  /*28b0*/  @P0 STG.E.U16 desc[UR38][R104.64+0x10], R60 ;  /* 0x0000103c68000986 */ /* 0x0001f4000c101526 */
[----:B------:R-:W-:Y:S05]  /*28c0*/  @!P1 BRA `(.L_x_41) ;  /* 0x0000000000049947 */ /* 0x000fea0003800000 */
[----:B------:R3:W5:Y:S02]  /*28d0*/  LDG.E.LTC128B.U16 R116, desc[UR38][R6.64+0x12] ;  /* 0x0000122606747981 */ /* 0x000764000c1e1520 */
.L_x_41:
[----:B------:R-:W-:Y:S05]  /*28e0*/  BSYNC B1 ;  /* 0x0000000000017941 */ /* 0x000fea0003800000 */
.L_x_40:
[----:B0----5:R-:W-:Y:S01]  /*28f0*/  HADD2.F32 R60, -RZ, R116.H0_H0 ;  /* 0x20000074ff3c7230 */ /* 0x021fe20000004100 */
[----:B------:R-:W-:Y:S01]  /*2900*/  ISETP.GT.AND P0, PT, R3, 0x8, P4 ;  /* 0x000000080300780c */ /* 0x000fe20002704270 */
[----:B------:R-:W-:Y:S03]  /*2910*/  BSSY B1, `(.L_x_42) ;  /* 0x000000a000017945 */ /* 0x000fe60003800000 */
[----:B------:R-:W-:-:S04]  /*2920*/  FMUL R60, R60, R91 ;  /* 0x0000005b3c3c7220 */ /* 0x000fc80000400000 */
[----:B------:R-:W-:Y:S01]  /*2930*/  FFMA R60, R61, R90, R60 ;  /* 0x0000005a3d3c7223 */ /* 0x000fe2000000003c */
[----:B------:R-:W-:-:S04]  /*2940*/  @P1 IMAD.MOV.U32 R61, RZ, RZ, R105 ;  /* 0x000000ffff3d1224 */ /* 0x000fc800078e0069 */
[----:B------:R-:W-:-:S04]  /*2950*/  F2FP.F16.F32.PACK_AB R60, RZ, R60 ;  /* 0x0000003cff3c723e */ /* 0x000fc800000000ff */
[----:B------:R-:W-:Y:S01]  /*2960*/  PRMT R120, R60, 0x7610, R120 ;  /* 0x000076103c787816 */ /* 0x000fe20000000078 */
[----:B------:R-:W-:-:S05]  /*2970*/  @P1 IMAD.MOV.U32 R60, RZ, RZ, R104 ;  /* 0x000000ffff3c1224 */ /* 0x000fca00078e0068 */
[----:B------:R0:W-:Y:S01]  /*2980*/  @P1 STG.E.U16 desc[UR38][R60.64+0x12], R120 ;  /* 0x000012783c001986 */ /* 0x0001e2000c101526 */
[----:B------:R-:W-:Y:S05]  /*2990*/  @!P0 BRA `(.L_x_43) ;  /* 0x0000000000048947 */ /* 0x000fea0003800000 */
[----:B------:R0:W5:Y:S02]  /*29a0*/  LDG.E.LTC128B.U16 R116, desc[UR38][R56.64+0x10] ;  /* 0x0000102638747981 */ /* 0x000164000c1e1520 */
.L_x_43:
[----:B------:R-:W-:Y:S05]  /*29b0*/  BSYNC B1 ;  /* 0x0000000000017941 */ /* 0x000fea0003800000 */
.L_x_42:
[----:B0----5:R-:W-:Y:S01]  /*29c0*/  HADD2.F32 R60, -RZ, R116.H0_H0 ;  /* 0x20000074ff3c7230 */ /* 0x021fe20000004100 */
[----:B------:R-:W-:Y:S01]  /*29d0*/  ISETP.GT.AND P1, PT, R3, 0x8, P3 ;  /* 0x000000080300780c */ /* 0x000fe20001f24270 */
[----:B------:R-:W-:Y:S03]  /*29e0*/  BSSY B1, `(.L_x_44) ;  /* 0x0000007000017945 */ /* 0x000fe60003800000 */
[----:B------:R-:W-:-:S04]  /*29f0*/  FMUL R61, R60, R91 ;  /* 0x0000005b3c3d7220 */ /* 0x000fc80000400000 */
[----:B------:R-:W-:-:S05]  /*2a00*/  FFMA R61, R62, R90, R61 ;  /* 0x0000005a3e3d7223 */ /* 0x000fca000000003d */
[----:B------:R-:W-:-:S05]  /*2a10*/  F2FP.F16.F32.PACK_AB R61, RZ, R61 ;  /* 0x0000003dff3d723e */ /* 0x000fca00000000ff */
[----:B------:R0:W-:Y:S01]  /*2a20*/  @P0 STG.E.U16 desc[UR38][R58.64+0x10], R61 ;  /* 0x0000103d3a000986 */ /* 0x0001e2000c101526 */
[----:B------:R-:W-:Y:S05]  /*2a30*/  @!P1 BRA `(.L_x_45) ;  /* 0x0000000000049947 */ /* 0x000fea0003800000 */
[----:B------:R0:W5:Y:S02]  /*2a40*/  LDG.E.LTC128B.U16 R116, desc[UR38][R56.64+0x12] ;  /* 0x0000122638747981 */ /* 0x000164000c1e1520 */
.L_x_45:
[----:B------:R-:W-:Y:S05]  /*2a50*/  BSYNC B1 ;  /* 0x0000000000017941 */ /* 0x000fea0003800000 */
.L_x_44:
[----:B-----5:R-:W-:Y:S01]  /*2a60*/  HADD2.F32 R60, -RZ, R116.H0_H0 ;  /* 0x20000074ff3c7230 */ /* 0x020fe20000004100 */
[----:B------:R-:W-:Y:S01]  /*2a70*/  IADD3 R123, P0, R108, 0x80, RZ ;  /* 0x000000806c7b7810 */ /* 0x000fe20007f1e0ff */
[----:B------:R-:W-:Y:S01]  /*2a80*/  BSSY B1, `(.L_x_46) ;  /* 0x000000b000017945 */ /* 0x000fe20003800000 */
[----:B------:R-:W-:Y:S02]  /*2a90*/  ISETP.GT.AND P2, PT, R4, 0x10, PT ;  /* 0x000000100400780c */ /* 0x000fe40003f44270 */
[----:B------:R-:W-:Y:S01]  /*2aa0*/  FMUL R60, R60, R91 ;  /* 0x0000005b3c3c7220 */ /* 0x000fe20000400000 */
[----:B------:R-:W-:Y:S01]  /*2ab0*/  IMAD.X R109, RZ, RZ, R109, P0 ;  /* 0x000000ffff6d7224 */ /* 0x000fe200000e066d */
[----:B------:R-:W-:Y:S02]  /*2ac0*/  ISETP.GT.AND P0, PT, R3, RZ, P2 ;  /* 0x000000ff0300720c */ /* 0x000fe40001704270 */
[----:B------:R-:W-:Y:S01]  /*2ad0*/  FFMA R60, R63, R90, R60 ;  /* 0x0000005a3f3c7223 */ /* 0x000fe2000000003c */
[----:B------:R-:W-:-:S04]  /*2ae0*/  P2R R120, PR, RZ, 0x4 ;  /* 0x00000004ff787803 */ /* 0x000fc80000000000 */
[----:B------:R-:W-:-:S05]  /*2af0*/  F2FP.F16.F32.PACK_AB R60, RZ, R60 ;  /* 0x0000003cff3c723e */ /* 0x000fca00000000ff */
[----:B------:R0:W-:Y:S01]  /*2b00*/  @P1 STG.E.U16 desc[UR38][R58.64+0x12], R60 ;  /* 0x0000123c3a001986 */ /* 0x0001e2000c101526 */
[----:B------:R-:W-:Y:S05]  /*2b10*/  @!P0 BRA `(.L_x_47) ;  /* 0x0000000000048947 */ /* 0x000fea0003800000 */
[----:B------:R0:W5:Y:S02]  /*2b20*/  LDG.E.LTC128B.U16 R116, desc[UR38][R6.64+0x20] ;  /* 0x0000202606747981 */ /* 0x000164000c1e1520 */
.L_x_47:
[----:B------:R-:W-:Y:S05]  /*2b30*/  BSYNC B1 ;  /* 0x0000000000017941 */ /* 0x000fea0003800000 */
.L_x_46:
[----:B0----5:R-:W-:Y:S01]  /*2b40*/  HADD2.F32 R60, -RZ, R116.H0_H0 ;  /* 0x20000074ff3c7230 */ /* 0x021fe20000004100 */
[----:B------:R-:W-:Y:S01]  /*2b50*/  ISETP.GT.AND P1, PT, R4, 0x11, PT ;  /* 0x000000110400780c */ /* 0x000fe20003f24270 */
[-C--:B------:R-:W-:Y:S01]  /*2b60*/  IMAD.WIDE.U32 R62, R123, R106.reuse, R8 ;  /* 0x0000006a7b3e7225 */ /* 0x080fe200078e0008 */
[----:B------:R-:W-:Y:S03]  /*2b70*/  BSSY B1, `(.L_x_48) ;  /* 0x0000021000017945 */ /* 0x000fe60003800000 */
[----:B------:R-:W-:Y:S01]  /*2b80*/  FMUL R21, R60, R91 ;  /* 0x0000005b3c157220 */ /* 0x000fe20000400000 */
[----:B------:R-:W-:-:S03]  /*2b90*/  IMAD R60, R109, R106, RZ ;  /* 0x0000006a6d3c7224 */ /* 0x000fc600078e02ff */
[----:B------:R-:W-:Y:S01]  /*2ba0*/  FFMA R21, R64, R90, R21 ;  /* 0x0000005a40157223 */ /* 0x000fe20000000015 */
[C---:B------:R-:W-:Y:S02]  /*2bb0*/  IMAD R121, R123.reuse, R107, R60 ;  /* 0x0000006b7b797224 */ /* 0x040fe400078e023c */
[----:B------:R-:W-:Y:S02]  /*2bc0*/  IMAD.WIDE.U32 R60, R123, R106, R102 ;  /* 0x0000006a7b3c7225 */ /* 0x000fe400078e0066 */
[----:B------:R-:W-:Y:S02]  /*2bd0*/  F2FP.F16.F32.PACK_AB R21, RZ, R21 ;  /* 0x00000015ff15723e */ /* 0x000fe400000000ff */
[----:B------:R-:W-:Y:S02]  /*2be0*/  IMAD.IADD R63, R121, 0x1, R63 ;  /* 0x00000001793f7824 */ /* 0x000fe400078e023f */
[----:B------:R-:W-:Y:S01]  /*2bf0*/  PRMT R107, R21, 0x7610, R107 ;  /* 0x00007610156b7816 */ /* 0x000fe2000000006b */
[----:B------:R-:W-:-:S02]  /*2c00*/  IMAD.IADD R21, R61, 0x1, R121 ;  /* 0x000000013d157824 */ /* 0x000fc400078e0279 */
[----:B------:R-:W-:Y:S02]  /*2c10*/  IMAD.WIDE.U32 R108, R23, R14, R62 ;  /* 0x0000000e176c7225 */ /* 0x000fe400078e003e */
[----:B------:R0:W-:Y:S01]  /*2c20*/  @P0 STG.E.U16 desc[UR38][R104.64+0x20], R107 ;  /* 0x0000206b68000986 */ /* 0x0001e2000c101526 */
[----:B------:R-:W-:-:S04]  /*2c30*/  LEA R62, P0, R60, R12, 0x1 ;  /* 0x0000000c3c3e7211 */ /* 0x000fc800078008ff */
[----:B------:R-:W-:Y:S01]  /*2c40*/  LEA.HI.X R63, R60, R13, R21, 0x1, P0 ;  /* 0x0000000d3c3f7211 */ /* 0x000fe200000f0c15 */
[----:B------:R-:W-:Y:S01]  /*2c50*/  IMAD.IADD R21, R115, 0x1, R109 ;  /* 0x0000000173157824 */ /* 0x000fe200078e026d */
[----:B------:R-:W-:-:S04]  /*2c60*/  LEA R60, P0, R108, R12, 0x1 ;  /* 0x0000000c6c3c7211 */ /* 0x000fc800078008ff */
[----:B------:R-:W-:Y:S01]  /*2c70*/  LEA.HI.X R61, R108, R13, R21, 0x1, P0 ;  /* 0x0000000d6c3d7211 */ /* 0x000fe200000f0c15 */
[----:B0-----:R-:W-:-:S04]  /*2c80*/  IMAD.WIDE.U32 R106, R123, R106, R112 ;  /* 0x0000006a7b6a7225 */ /* 0x001fc800078e0070 */
[----:B------:R-:W-:Y:S01]  /*2c90*/  IMAD.IADD R121, R121, 0x1, R107 ;  /* 0x0000000179797824 */ /* 0x000fe200078e026b */
[----:B------:R-:W-:-:S05]  /*2ca0*/  IADD3 R64, P0, R20, R106, RZ ;  /* 0x0000006a14407210 */ /* 0x000fca0007f1e0ff */
[----:B------:R-:W-:Y:S01]  /*2cb0*/  IMAD.X R102, R121, 0x1, R103, P0 ;  /* 0x0000000179667824 */ /* 0x000fe200000e0667 */
[----:B------:R-:W-:-:S05]  /*2cc0*/  IADD3 R20, P0, R8, R106, RZ ;  /* 0x0000006a08147210 */ /* 0x000fca0007f1e0ff */
[----:B------:R-:W-:Y:S01]  /*2cd0*/  IMAD.X R21, R9, 0x1, R121, P0 ;  /* 0x0000000109157824 */ /* 0x000fe200000e0679 */
[----:B------:R-:W-:Y:S01]  /*2ce0*/  LEA R8, P0, R64, R12, 0x1 ;  /* 0x0000000c40087211 */ /* 0x000fe200078008ff */
[----:B------:R-:W-:-:S03]  /*2cf0*/  IMAD.WIDE.U32 R20, R23, R14, R20 ;  /* 0x0000000e17147225 */ /* 0x000fc600078e0014 */
[----:B------:R-:W-:Y:S02]  /*2d00*/  LEA.HI.X R9, R64, R13, R102, 0x1, P0 ;  /* 0x0000000d40097211 */ /* 0x000fe400000f0c66 */
[----:B------:R-:W-:Y:S01]  /*2d10*/  P2R R23, PR, RZ, 0x2 ;  /* 0x00000002ff177803 */ /* 0x000fe20000000000 */
[----:B------:R-:W-:Y:S01]  /*2d20*/  IMAD.IADD R115, R115, 0x1, R21 ;  /* 0x0000000173737824 */ /* 0x000fe200078e0215 */
[----:B------:R-:W-:-:S04]  /*2d30*/  LEA R12, P0, R20, R12, 0x1 ;  /* 0x0000000c140c7211 */ /* 0x000fc800078008ff */
[----:B------:R-:W-:Y:S02]  /*2d40*/  LEA.HI.X R13, R20, R13, R115, 0x1, P0 ;  /* 0x0000000d140d7211 */ /* 0x000fe400000f0c73 */
[----:B------:R-:W-:-:S13]  /*2d50*/  ISETP.GT.AND P0, PT, R3, RZ, P1 ;  /* 0x000000ff0300720c */ /* 0x000fda0000f04270 */
[----:B------:R-:W-:Y:S05]  /*2d60*/  @!P0 BRA `(.L_x_49) ;  /* 0x0000000000048947 */ /* 0x000fea0003800000 */
[----:B------:R0:W5:Y:S02]  /*2d70*/  LDG.E.LTC128B.U16 R116, desc[UR38][R6.64+0x22] ;  /* 0x0000222606747981 */ /* 0x000164000c1e1520 */
.L_x_49:
[----:B------:R-:W-:Y:S05]  /*2d80*/  BSYNC B1 ;  /* 0x0000000000017941 */ /* 0x000fea0003800000 */
.L_x_48:
[----:B-----5:R-:W-:Y:S01]  /*2d90*/  HADD2.F32 R14, -RZ, R116.H0_H0 ;  /* 0x20000074ff0e7230 */ /* 0x020fe20000004100 */
[----:B------:R-:W-:Y:S01]  /*2da0*/  BSSY B1, `(.L_x_50) ;  /* 0x000000a000017945 */ /* 0x000fe20003800000 */
[----:B------:R-:W-:Y:S02]  /*2db0*/  @P0 IMAD.MOV.U32 R20, RZ, RZ, R104 ;  /* 0x000000ffff140224 */ /* 0x000fe400078e0068 */
[----:B------:R-:W-:Y:S02]  /*2dc0*/  @P0 IMAD.MOV.U32 R21, RZ, RZ, R105 ;  /* 0x000000ffff150224 */ /* 0x000fe400078e0069 */
[----:B------:R-:W-:-:S04]  /*2dd0*/  FMUL R14, R14, R91 ;  /* 0x0000005b0e0e7220 */ /* 0x000fc80000400000 */
[----:B------:R-:W-:-:S05]  /*2de0*/  FFMA R14, R65, R90, R14 ;  /* 0x0000005a410e7223 */ /* 0x000fca000000000e */
[----:B------:R-:W-:-:S05]  /*2df0*/  F2FP.F16.F32.PACK_AB R14, RZ, R14 ;  /* 0x0000000eff0e723e */ /* 0x000fca00000000ff */
[----:B------:R0:W-:Y:S01]  /*2e00*/  @P0 STG.E.U16 desc[UR38][R20.64+0x22], R14 ;  /* 0x0000220e14000986 */ /* 0x0001e2000c101526 */
[----:B------:R-:W-:-:S13]  /*2e10*/  ISETP.GT.AND P0, PT, R3, 0x8, P2 ;  /* 0x000000080300780c */ /* 0x000fda0001704270 */
[----:B0-----:R-:W-:Y:S05]  /*2e20*/  @!P0 BRA `(.L_x_51) ;  /* 0x0000000000048947 */ /* 0x001fea0003800000 */
[----:B------:R0:W5:Y:S02]  /*2e30*/  LDG.E.LTC128B.U16 R116, desc[UR38][R56.64+0x20] ;  /* 0x0000202638747981 */ /* 0x000164000c1e1520 */
.L_x_51:
[----:B------:R-:W-:Y:S05]  /*2e40*/  BSYNC B1 ;  /* 0x0000000000017941 */ /* 0x000fea0003800000 */
.L_x_50:
[----:B-----5:R-:W-:Y:S01]  /*2e50*/  HADD2.F32 R14, -RZ, R116.H0_H0 ;  /* 0x20000074ff0e7230 */ /* 0x020fe20000004100 */
[----:B------:R-:W-:Y:S04]  /*2e60*/  BSSY B1, `(.L_x_52) ;  /* 0x0000008000017945 */ /* 0x000fe80003800000 */
[----:B------:R-:W-:-:S04]  /*2e70*/  FMUL R21, R14, R91 ;  /* 0x0000005b0e157220 */ /* 0x000fc80000400000 */
[----:B------:R-:W-:-:S05]  /*2e80*/  FFMA R21, R66, R90, R21 ;  /* 0x0000005a42157223 */ /* 0x000fca0000000015 */
[----:B------:R-:W-:-:S05]  /*2e90*/  F2FP.F16.F32.PACK_AB R21, RZ, R21 ;  /* 0x00000015ff15723e */ /* 0x000fca00000000ff */
[----:B------:R0:W-:Y:S01]  /*2ea0*/  @P0 STG.E.U16 desc[UR38][R58.64+0x20], R21 ;  /* 0x000020153a000986 */ /* 0x0001e2000c101526 */
[----:B------:R-:W-:-:S13]  /*2eb0*/  ISETP.GT.AND P0, PT, R3, 0x8, P1 ;  /* 0x000000080300780c */ /* 0x000fda0000f04270 */
[----:B0-----:R-:W-:Y:S05]  /*2ec0*/  @!P0 BRA `(.L_x_53) ;  /* 0x0000000000048947 */ /* 0x001fea0003800000 */
[----:B------:R0:W5:Y:S02]  /*2ed0*/  LDG.E.LTC128B.U16 R116, desc[UR38][R56.64+0x22] ;  /* 0x0000222638747981 */ /* 0x000164000c1e1520 */
.L_x_53:
[----:B------:R-:W-:Y:S05]  /*2ee0*/  BSYNC B1 ;  /* 0x0000000000017941 */ /* 0x000fea0003800000 */
.L_x_52:
[----:B-----5:R-:W-:Y:S01]  /*2ef0*/  HADD2.F32 R14, -RZ, R116.H0_H0 ;  /* 0x20000074ff0e7230 */ /* 0x020fe20000004100 */
[----:B------:R-:W-:Y:S01]  /*2f00*/  ISETP.GT.AND P2, PT, R4, 0x18, PT ;  /* 0x000000180400780c */ /* 0x000fe20003f44270 */
[----:B------:R-:W-:Y:S03]  /*2f10*/  BSSY B1, `(.L_x_54) ;  /* 0x0000009000017945 */ /* 0x000fe60003800000 */
[----:B------:R-:W-:Y:S01]  /*2f20*/  FMUL R14, R14, R91 ;  /* 0x0000005b0e0e7220 */ /* 0x000fe20000400000 */
[----:B------:R-:W-:-:S03]  /*2f30*/  P2R R102, PR, RZ, 0x4 ;  /* 0x00000004ff667803 */ /* 0x000fc60000000000 */
[----:B------:R-:W-:-:S05]  /*2f40*/  FFMA R14, R67, R90, R14 ;  /* 0x0000005a430e7223 */ /* 0x000fca000000000e */
[----:B------:R-:W-:-:S05]  /*2f50*/  F2FP.F16.F32.PACK_AB R14, RZ, R14 ;  /* 0x0000000eff0e723e */ /* 0x000fca00000000ff */
[----:B------:R0:W-:Y:S01]  /*2f60*/  @P0 STG.E.U16 desc[UR38][R58.64+0x22], R14 ;  /* 0x0000220e3a000986 */ /* 0x0001e2000c101526 */
[----:B------:R-:W-:-:S13]  /*2f70*/  ISETP.GT.AND P0, PT, R3, RZ, P2 ;  /* 0x000000ff0300720c */ /* 0x000fda0001704270 */
[----:B0-----:R-:W-:Y:S05]  /*2f80*/  @!P0 BRA `(.L_x_55) ;  /* 0x0000000000048947 */ /* 0x001fea0003800000 */
[----:B------:R0:W5:Y:S02]  /*2f90*/  LDG.E.LTC128B.U16 R116, desc[UR38][R6.64+0x30] ;  /* 0x0000302606747981 */ /* 0x000164000c1e1520 */
.L_x_55:
[----:B------:R-:W-:Y:S05]  /*2fa0*/  BSYNC B1 ;  /* 0x0000000000017941 */ /* 0x000fea0003800000 */
.L_x_54:
[----:B-----5:R-:W-:Y:S01]  /*2fb0*/  HADD2.F32 R14, -RZ, R116.H0_H0 ;  /* 0x20000074ff0e7230 */ /* 0x020fe20000004100 */
[----:B------:R-:W-:Y:S01]  /*2fc0*/  ISETP.GT.AND P1, PT, R4, 0x19, PT ;  /* 0x000000190400780c */ /* 0x000fe20003f24270 */
[----:B------:R-:W-:Y:S01]  /*2fd0*/  @P0 IMAD.MOV.U32 R20, RZ, RZ, R104 ;  /* 0x000000ffff140224 */ /* 0x000fe200078e0068 */
[----:B------:R-:W-:Y:S02]  /*2fe0*/  BSSY B1, `(.L_x_56) ;  /* 0x000000b000017945 */ /* 0x000fe40003800000 */
[----:B------:R-:W-:-:S04]  /*2ff0*/  FMUL R21, R14, R91 ;  /* 0x0000005b0e157220 */ /* 0x000fc80000400000 */
[----:B------:R-:W-:Y:S01]  /*3000*/  FFMA R21, R68, R90, R21 ;  /* 0x0000005a44157223 */ /* 0x000fe20000000015 */
[----:B------:R-:W-:-:S04]  /*3010*/  P2R R68, PR, RZ, 0x2 ;  /* 0x00000002ff447803 */ /* 0x000fc80000000000 */
[----:B------:R-:W-:-:S04]  /*3020*/  F2FP.F16.F32.PACK_AB R21, RZ, R21 ;  /* 0x00000015ff15723e */ /* 0x000fc800000000ff */
[----:B------:R-:W-:Y:S01]  /*3030*/  PRMT R14, R21, 0x7610, R14 ;  /* 0x00007610150e7816 */ /* 0x000fe2000000000e */
[----:B------:R-:W-:-:S05]  /*3040*/  @P0 IMAD.MOV.U32 R21, RZ, RZ, R105 ;  /* 0x000000ffff150224 */ /* 0x000fca00078e0069 */
[----:B------:R0:W-:Y:S01]  /*3050*/  @P0 STG.E.U16 desc[UR38][R20.64+0x30], R14 ;  /* 0x0000300e14000986 */ /* 0x0001e2000c101526 */
[----:B------:R-:W-:-:S13]  /*3060*/  ISETP.GT.AND P0, PT, R3, RZ, P1 ;  /* 0x000000ff0300720c */ /* 0x000fda0000f04270 */
[----:B0-----:R-:W-:Y:S05]  /*3070*/  @!P0 BRA `(.L_x_57) ;  /* 0x0000000000048947 */ /* 0x001fea0003800000 */
[----:B------:R0:W5:Y:S02]  /*3080*/  LDG.E.LTC128B.U16 R116, desc[UR38][R6.64+0x32] ;  /* 0x0000322606747981 */ /* 0x000164000c1e1520 */
.L_x_57:
[----:B------:R-:W-:Y:S05]  /*3090*/  BSYNC B1 ;  /* 0x0000000000017941 */ /* 0x000fea0003800000 */
.L_x_56:
        /* <DEDUP_REMOVED lines=11> */
.L_x_59:
[----:B------:R-:W-:Y:S05]  /*3150*/  BSYNC B1 ;  /* 0x0000000000017941 */ /* 0x000fea0003800000 */
.L_x_58:
        /* <DEDUP_REMOVED lines=9> */
.L_x_61:
[----:B------:R-:W-:Y:S05]  /*31f0*/  BSYNC B1 ;  /* 0x0000000000017941 */ /* 0x000fea0003800000 */
.L_x_60:
        /* <DEDUP_REMOVED lines=11> */
.L_x_63:
[----:B------:R-:W-:Y:S05]  /*32b0*/  BSYNC B1 ;  /* 0x0000000000017941 */ /* 0x000fea0003800000 */
.L_x_62:
[----:B-----5:R-:W-:Y:S01]  /*32c0*/  HADD2.F32 R14, -RZ, R116.H0_H0 ;  /* 0x20000074ff0e7230 */ /* 0x020fe20000004100 */
[----:B------:R-:W-:Y:S01]  /*32d0*/  ISETP.GT.AND P1, PT, R4, 0x21, PT ;  /* 0x000000210400780c */ /* 0x000fe20003f24270 */
[----:B------:R-:W-:Y:S01]  /*32e0*/  @P0 IMAD.MOV.U32 R20, RZ, RZ, R104 ;  /* 0x000000ffff140224 */ /* 0x000fe200078e0068 */
[----:B------:R-:W-:Y:S02]  /*32f0*/  BSSY B1, `(.L_x_64) ;  /* 0x000000b000017945 */ /* 0x000fe40003800000 */
[----:B------:R-:W-:Y:S01]  /*3300*/  FMUL R21, R14, R91 ;  /* 0x0000005b0e157220 */ /* 0x000fe20000400000 */
[----:B------:R-:W-:-:S03]  /*3310*/  P2R R70, PR, RZ, 0x2 ;  /* 0x00000002ff467803 */ /* 0x000fc60000000000 */
[----:B------:R-:W-:-:S05]  /*3320*/  FFMA R21, R72, R90, R21 ;  /* 0x0000005a48157223 */ /* 0x000fca0000000015 */
[----:B------:R-:W-:-:S04]  /*3330*/  F2FP.F16.F32.PACK_AB R21, RZ, R21 ;  /* 0x00000015ff15723e */ /* 0x000fc800000000ff */
[----:B------:R-:W-:Y:S01]  /*3340*/  PRMT R14, R21, 0x7610, R14 ;  /* 0x00007610150e7816 */ /* 0x000fe2000000000e */
[----:B------:R-:W-:-:S05]  /*3350*/  @P0 IMAD.MOV.U32 R21, RZ, RZ, R105 ;  /* 0x000000ffff150224 */ /* 0x000fca00078e0069 */
[----:B------:R0:W-:Y:S01]  /*3360*/  @P0 STG.E.U16 desc[UR38][R20.64+0x40], R14 ;  /* 0x0000400e14000986 */ /* 0x0001e2000c101526 */
[----:B------:R-:W-:-:S13]  /*3370*/  ISETP.GT.AND P0, PT, R3, RZ, P1 ;  /* 0x000000ff0300720c */ /* 0x000fda0000f04270 */
[----:B0-----:R-:W-:Y:S05]  /*3380*/  @!P0 BRA `(.L_x_65) ;  /* 0x0000000000048947 */ /* 0x001fea0003800000 */
[----:B------:R0:W5:Y:S02]  /*3390*/  LDG.E.LTC128B.U16 R116, desc[UR38][R6.64+0x42] ;  /* 0x0000422606747981 */ /* 0x000164000c1e1520 */
.L_x_65:
[----:B------:R-:W-:Y:S05]  /*33a0*/  BSYNC B1 ;  /* 0x0000000000017941 */ /* 0x000fea0003800000 */
.L_x_64:
        /* <DEDUP_REMOVED lines=11> */
.L_x_67:
[----:B------:R-:W-:Y:S05]  /*3460*/  BSYNC B1 ;  /* 0x0000000000017941 */ /* 0x000fea0003800000 */
.L_x_66:
        /* <DEDUP_REMOVED lines=9> */
.L_x_69:
[----:B------:R-:W-:Y:S05]  /*3500*/  BSYNC B1 ;  /* 0x0000000000017941 */ /* 0x000fea0003800000 */
.L_x_68:
        /* <DEDUP_REMOVED lines=11> */
.L_x_71:
[----:B------:R-:W-:Y:S05]  /*35c0*/  BSYNC B1 ;  /* 0x0000000000017941 */ /* 0x000fea0003800000 */
.L_x_70:
[----:B-----5:R-:W-:Y:S01]  /*35d0*/  HADD2.F32 R14, -RZ, R116.H0_H0 ;  /* 0x20000074ff0e7230 */ /* 0x020fe20000004100 */
[----:B------:R-:W-:Y:S01]  /*35e0*/  ISETP.GT.AND P5, PT, R4, 0x29, PT ;  /* 0x000000290400780c */ /* 0x000fe20003fa4270 */
[----:B------:R-:W-:Y:S01]  /*35f0*/  @P0 IMAD.MOV.U32 R20, RZ, RZ, R104 ;  /* 0x000000ffff140224 */ /* 0x000fe200078e0068 */
[----:B------:R-:W-:Y:S02]  /*3600*/  BSSY B1, `(.L_x_72) ;  /* 0x000000b000017945 */ /* 0x000fe40003800000 */
[----:B------:R-:W-:-:S04]  /*3610*/  FMUL R21, R14, R91 ;  /* 0x0000005b0e157220 */ /* 0x000fc80000400000 */
[----:B------:R-:W-:-:S05]  /*3620*/  FFMA R21, R76, R90, R21 ;  /* 0x0000005a4c157223 */ /* 0x000fca0000000015 */
[----:B------:R-:W-:-:S04]  /*3630*/  F2FP.F16.F32.PACK_AB R21, RZ, R21 ;  /* 0x00000015ff15723e */ /* 0x000fc800000000ff */
[----:B------:R-:W-:Y:S01]  /*3640*/  PRMT R14, R21, 0x7610, R14 ;  /* 0x00007610150e7816 */ /* 0x000fe2000000000e */
[----:B------:R-:W-:-:S05]  /*3650*/  @P0 IMAD.MOV.U32 R21, RZ, RZ, R105 ;  /* 0x000000ffff150224 */ /* 0x000fca00078e0069 */
[----:B------:R1:W-:Y:S01]  /*3660*/  @P0 STG.E.U16 desc[UR38][R20.64+0x50], R14 ;  /* 0x0000500e14000986 */ /* 0x0003e2000c101526 */
[----:B------:R-:W-:Y:S02]  /*3670*/  ISETP.GT.AND P0, PT, R3, RZ, P5 ;  /* 0x000000ff0300720c */ /* 0x000fe40002f04270 */
[----:B-1----:R-:W-:-:S11]  /*3680*/  P2R R14, PR, RZ, 0x20 ;  /* 0x00000020ff0e7803 */ /* 0x002fd60000000000 */
[----:B------:R-:W-:Y:S05]  /*3690*/  @!P0 BRA `(.L_x_73) ;  /* 0x0000000000048947 */ /* 0x000fea0003800000 */
[----:B------:R1:W5:Y:S02]  /*36a0*/  LDG.E.LTC128B.U16 R116, desc[UR38][R6.64+0x52] ;  /* 0x0000522606747981 */ /* 0x000364000c1e1520 */
.L_x_73:
[----:B------:R-:W-:Y:S05]  /*36b0*/  BSYNC B1 ;  /* 0x0000000000017941 */ /* 0x000fea0003800000 */
.L_x_72:
        /* <DEDUP_REMOVED lines=11> */
.L_x_75:
[----:B------:R-:W-:Y:S05]  /*3770*/  BSYNC B1 ;  /* 0x0000000000017941 */ /* 0x000fea0003800000 */
.L_x_74:
        /* <DEDUP_REMOVED lines=9> */
.L_x_77:
[----:B------:R-:W-:Y:S05]  /*3810*/  BSYNC B1 ;  /* 0x0000000000017941 */ /* 0x000fea0003800000 */
.L_x_76:
[----:B-----5:R-:W-:Y:S01]  /*3820*/  HADD2.F32 R14, -RZ, R116.H0_H0 ;  /* 0x20000074ff0e7230 */ /* 0x020fe20000004100 */
[----:B------:R-:W-:Y:S01]  /*3830*/  ISETP.GT.AND P3, PT, R4, 0x30, PT ;  /* 0x000000300400780c */ /* 0x000fe20003f64270 */
[----:B------:R-:W-:Y:S03]  /*3840*/  BSSY B1, `(.L_x_78) ;  /* 0x0000008000017945 */ /* 0x000fe60003800000 */
[----:B------:R-:W-:-:S04]  /*3850*/  FMUL R14, R14, R91 ;  /* 0x0000005b0e0e7220 */ /* 0x000fc80000400000 */
[----:B------:R-:W-:-:S05]  /*3860*/  FFMA R14, R79, R90, R14 ;  /* 0x0000005a4f0e7223 */ /* 0x000fca000000000e */
[----:B------:R-:W-:-:S05]  /*3870*/  F2FP.F16.F32.PACK_AB R14, RZ, R14 ;  /* 0x0000000eff0e723e */ /* 0x000fca00000000ff */
[----:B------:R0:W-:Y:S01]  /*3880*/  @P0 STG.E.U16 desc[UR38][R58.64+0x52], R14 ;  /* 0x0000520e3a000986 */ /* 0x0001e2000c101526 */
[----:B------:R-:W-:-:S13]  /*3890*/  ISETP.GT.AND P0, PT, R3, RZ, P3 ;  /* 0x000000ff0300720c */ /* 0x000fda0001f04270 */
[----:B0-----:R-:W-:Y:S05]  /*38a0*/  @!P0 BRA `(.L_x_79) ;  /* 0x0000000000048947 */ /* 0x001fea0003800000 */
[----:B------:R0:W5:Y:S02]  /*38b0*/  LDG.E.LTC128B.U16 R116, desc[UR38][R6.64+0x60] ;  /* 0x0000602606747981 */ /* 0x000164000c1e1520 */
.L_x_79:
[----:B------:R-:W-:Y:S05]  /*38c0*/  BSYNC B1 ;  /* 0x0000000000017941 */ /* 0x000fea0003800000 */
.L_x_78:
        /* <DEDUP_REMOVED lines=13> */
.L_x_81:
[----:B------:R-:W-:Y:S05]  /*39a0*/  BSYNC B1 ;  /* 0x0000000000017941 */ /* 0x000fea0003800000 */
.L_x_80:
        /* <DEDUP_REMOVED lines=11> */
.L_x_83:
[----:B------:R-:W-:Y:S05]  /*3a60*/  BSYNC B1 ;  /* 0x0000000000017941 */ /* 0x000fea0003800000 */
.L_x_82:
        /* <DEDUP_REMOVED lines=9> */
.L_x_85:
[----:B------:R-:W-:Y:S05]  /*3b00*/  BSYNC B1 ;  /* 0x0000000000017941 */ /* 0x000fea0003800000 */
.L_x_84:
        /* <DEDUP_REMOVED lines=10> */
.L_x_87:
[----:B------:R-:W-:Y:S05]  /*3bb0*/  BSYNC B1 ;  /* 0x0000000000017941 */ /* 0x000fea0003800000 */
.L_x_86:
        /* <DEDUP_REMOVED lines=8> */
[----:B------:R-:W-:-:S05]  /*3c40*/  IADD3 R20, P0, R15, R110, RZ ;  /* 0x0000006e0f147210 */ /* 0x000fca0007f1e0ff */
[----:B-1----:R-:W-:Y:S01]  /*3c50*/  IMAD.X R21, R5, 0x1, R111, P0 ;  /* 0x0000000105157824 */ /* 0x002fe200000e066f */
[----:B------:R-:W-:-:S05]  /*3c60*/  IADD3 R64, P0, R15, R110, RZ ;  /* 0x0000006e0f407210 */ /* 0x000fca0007f1e0ff */
[----:B------:R-:W-:Y:S01]  /*3c70*/  IMAD.X R65, R5, 0x1, R111, P0 ;  /* 0x0000000105417824 */ /* 0x000fe200000e066f */
[----:B------:R-:W-:-:S05]  /*3c80*/  IADD3 R14, P0, R15, R104, RZ ;  /* 0x000000680f0e7210 */ /* 0x000fca0007f1e0ff */
[----:B------:R-:W-:Y:S01]  /*3c90*/  IMAD.X R15, R5, 0x1, R105, P0 ;  /* 0x00000001050f7824 */ /* 0x000fe200000e0669 */
[----:B------:R-:W-:-:S04]  /*3ca0*/  ISETP.GT.AND P0, PT, R4, 0x39, PT ;  /* 0x000000390400780c */ /* 0x000fc80003f04270 */
[----:B------:R-:W-:-:S13]  /*3cb0*/  ISETP.GT.AND P4, PT, R3, RZ, P0 ;  /* 0x000000ff0300720c */ /* 0x000fda0000784270 */
[----:B------:R-:W-:Y:S05]  /*3cc0*/  @!P4 BRA `(.L_x_89) ;  /* 0x000000000004c947 */ /* 0x000fea0003800000 */
[----:B------:R1:W5:Y:S02]  /*3cd0*/  LDG.E.LTC128B.U16 R116, desc[UR38][R6.64+0x72] ;  /* 0x0000722606747981 */ /* 0x000364000c1e1520 */
.L_x_89:
[----:B------:R-:W-:Y:S05]  /*3ce0*/  BSYNC B1 ;  /* 0x0000000000017941 */ /* 0x000fea0003800000 */
.L_x_88:
        /* <DEDUP_REMOVED lines=9> */
.L_x_91:
[----:B------:R-:W-:Y:S05]  /*3d80*/  BSYNC B1 ;  /* 0x0000000000017941 */ /* 0x000fea0003800000 */
.L_x_90:
        /* <DEDUP_REMOVED lines=9> */
.L_x_93:
[----:B------:R-:W-:Y:S05]  /*3e20*/  BSYNC B1 ;  /* 0x0000000000017941 */ /* 0x000fea0003800000 */
.L_x_92:
[----:B-----5:R-:W-:-:S05]  /*3e30*/  HADD2.F32 R4, -RZ, R116.H0_H0 ;  /* 0x20000074ff047230 */ /* 0x020fca0000004100 */
[----:B------:R-:W-:-:S04]  /*3e40*/  FMUL R4, R4, R91 ;  /* 0x0000005b04047220 */ /* 0x000fc80000400000 */
[----:B------:R-:W-:-:S05]  /*3e50*/  FFMA R4, R87, R90, R4 ;  /* 0x0000005a57047223 */ /* 0x000fca0000000004 */
[----:B------:R-:W-:-:S04]  /*3e60*/  F2FP.F16.F32.PACK_AB R4, RZ, R4 ;  /* 0x00000004ff04723e */ /* 0x000fc800000000ff */
[----:B-1-34-:R-:W-:-:S05]  /*3e70*/  PRMT R6, R4, 0x7610, R6 ;  /* 0x0000761004067816 */ /* 0x01afca0000000006 */
[----:B------:R1:W-:Y:S01]  /*3e80*/  @P4 STG.E.U16 desc[UR38][R58.64+0x72], R6 ;  /* 0x000072063a004986 */ /* 0x0003e2000c101526 */
[----:B------:R-:W-:-:S13]  /*3e90*/  ISETP.GT.AND P4, PT, R3, 0x80, P6 ;  /* 0x000000800300780c */ /* 0x000fda0003784270 */
[----:B------:R-:W3:Y:S01]  /*3ea0*/  @P4 LDG.E.LTC128B.U16 R116, desc[UR38][R62.64] ;  /* 0x000000263e744981 */ /* 0x000ee2000c1e1520 */
[----:B------:R-:W-:Y:S01]  /*3eb0*/  BSSY B1, `(.L_x_94) ;  /* 0x000000a000017945 */ /* 0x000fe20003800000 */
[----:B---3--:R-:W-:-:S05]  /*3ec0*/  HADD2.F32 R4, -RZ, R116.H0_H0 ;  /* 0x20000074ff047230 */ /* 0x008fca0000004100 */
[----:B------:R-:W-:-:S04]  /*3ed0*/  FMUL R5, R4, R91 ;  /* 0x0000005b04057220 */ /* 0x000fc80000400000 */
[----:B------:R-:W-:-:S05]  /*3ee0*/  FFMA R5, R24, R90, R5 ;  /* 0x0000005a18057223 */ /* 0x000fca0000000005 */
[----:B------:R-:W-:-:S05]  /*3ef0*/  F2FP.F16.F32.PACK_AB R5, RZ, R5 ;  /* 0x00000005ff05723e */ /* 0x000fca00000000ff */
[----:B------:R1:W-:Y:S01]  /*3f00*/  @P4 STG.E.U16 desc[UR38][R14.64], R5 ;  /* 0x000000050e004986 */ /* 0x0003e2000c101526 */
[----:B------:R-:W-:-:S04]  /*3f10*/  ISETP.NE.AND P4, PT, R118, RZ, PT ;  /* 0x000000ff7600720c */ /* 0x000fc80003f85270 */
[----:B------:R-:W-:-:S13]  /*3f20*/  ISETP.GT.AND P4, PT, R3, 0x80, P4 ;  /* 0x000000800300780c */ /* 0x000fda0002784270 */
[----:B-1----:R-:W-:Y:S05]  /*3f30*/  @!P4 BRA `(.L_x_95) ;  /* 0x000000000004c947 */ /* 0x002fea0003800000 */
[----:B------:R1:W5:Y:S02]  /*3f40*/  LDG.E.LTC128B.U16 R116, desc[UR38][R60.64+0x2] ;  /* 0x000002263c747981 */ /* 0x000364000c1e1520 */
.L_x_95:
[----:B------:R-:W-:Y:S05]  /*3f50*/  BSYNC B1 ;  /* 0x0000000000017941 */ /* 0x000fea0003800000 */
.L_x_94:
[----:B-----5:R-:W-:Y:S01]  /*3f60*/  HADD2.F32 R4, -RZ, R116.H0_H0 ;  /* 0x20000074ff047230 */ /* 0x020fe20000004100 */
[----:B------:R-:W-:Y:S01]  /*3f70*/  ISETP.GT.AND P6, PT, R3, 0x88, P6 ;  /* 0x000000880300780c */ /* 0x000fe200037c4270 */
        /* <DEDUP_REMOVED lines=8> */
[----:B------:R-:W-:Y:S05]  /*4000*/  @!P6 BRA `(.L_x_97) ;  /* 0x000000000004e947 */ /* 0x000fea0003800000 */
[----:B------:R4:W5:Y:S02]  /*4010*/  LDG.E.LTC128B.U16 R116, desc[UR38][R8.64] ;  /* 0x0000002608747981 */ /* 0x000964000c1e1520 */
.L_x_97:
[----:B------:R-:W-:Y:S05]  /*4020*/  BSYNC B1 ;  /* 0x0000000000017941 */ /* 0x000fea0003800000 */
.L_x_96:
[----:B---3-5:R-:W-:Y:S01]  /*4030*/  HADD2.F32 R4, -RZ, R116.H0_H0 ;  /* 0x20000074ff047230 */ /* 0x028fe20000004100 */
[----:B------:R-:W-:Y:S01]  /*4040*/  ISETP.NE.AND P4, PT, R118, RZ, PT ;  /* 0x000000ff7600720c */ /* 0x000fe20003f85270 */
[----:B------:R-:W-:Y:S03]  /*4050*/  BSSY B1, `(.L_x_98) ;  /* 0x0000008000017945 */ /* 0x000fe60003800000 */
[----:B------:R-:W-:Y:S01]  /*4060*/  FMUL R5, R4, R91 ;  /* 0x0000005b04057220 */ /* 0x000fe20000400000 */
[----:B------:R-:W-:-:S03]  /*4070*/  ISETP.GT.AND P4, PT, R3, 0x88, P4 ;  /* 0x000000880300780c */ /* 0x000fc60002784270 */
[----:B------:R-:W-:-:S05]  /*4080*/  FFMA R5, R26, R90, R5 ;  /* 0x0000005a1a057223 */ /* 0x000fca0000000005 */
[----:B------:R-:W-:-:S05]  /*4090*/  F2FP.F16.F32.PACK_AB R5, RZ, R5 ;  /* 0x00000005ff05723e */ /* 0x000fca00000000ff */
[----:B------:R3:W-:Y:S01]  /*40a0*/  @P6 STG.E.U16 desc[UR38][R20.64], R5 ;  /* 0x0000000514006986 */ /* 0x0007e2000c101526 */
[----:B------:R-:W-:Y:S05]  /*40b0*/  @!P4 BRA `(.L_x_99) ;  /* 0x000000000004c947 */ /* 0x000fea0003800000 */
[----:B------:R0:W5:Y:S02]  /*40c0*/  LDG.E.LTC128B.U16 R116, desc[UR38][R12.64+0x2] ;  /* 0x000002260c747981 */ /* 0x000164000c1e1520 */
.L_x_99:
[----:B------:R-:W-:Y:S05]  /*40d0*/  BSYNC B1 ;  /* 0x0000000000017941 */ /* 0x000fea0003800000 */
.L_x_98:
[----:B-----5:R-:W-:Y:S01]  /*40e0*/  HADD2.F32 R4, -RZ, R116.H0_H0 ;  /* 0x20000074ff047230 */ /* 0x020fe20000004100 */
[----:B------:R-:W-:Y:S01]  /*40f0*/  ISETP.NE.AND P6, PT, R117, RZ, PT ;  /* 0x000000ff7500720c */ /* 0x000fe20003fc5270 */
[----:B------:R-:W-:Y:S03]  /*4100*/  BSSY B1, `(.L_x_100) ;  /* 0x0000008000017945 */ /* 0x000fe60003800000 */
[----:B------:R-:W-:-:S04]  /*4110*/  FMUL R4, R4, R91 ;  /* 0x0000005b04047220 */ /* 0x000fc80000400000 */
[----:B------:R-:W-:-:S05]  /*4120*/  FFMA R4, R27, R90, R4 ;  /* 0x0000005a1b047223 */ /* 0x000fca0000000004 */
[----:B------:R-:W-:-:S05]  /*4130*/  F2FP.F16.F32.PACK_AB R4, RZ, R4 ;  /* 0x00000004ff04723e */ /* 0x000fca00000000ff */
[----:B------:R0:W-:Y:S01]  /*4140*/  @P4 STG.E.U16 desc[UR38][R64.64+0x2], R4 ;  /* 0x0000020440004986 */ /* 0x0001e2000c101526 */
[----:B------:R-:W-:-:S13]  /*4150*/  ISETP.GT.AND P4, PT, R3, 0x80, P6 ;  /* 0x000000800300780c */ /* 0x000fda0003784270 */
[----:B0-----:R-:W-:Y:S05]  /*4160*/  @!P4 BRA `(.L_x_101) ;  /* 0x000000000004c947 */ /* 0x001fea0003800000 */
[----:B------:R0:W5:Y:S02]  /*4170*/  LDG.E.LTC128B.U16 R116, desc[UR38][R60.64+0x10] ;  /* 0x000010263c747981 */ /* 0x000164000c1e1520 */
.L_x_101:
[----:B------:R-:W-:Y:S05]  /*4180*/  BSYNC B1 ;  /* 0x0000000000017941 */ /* 0x000fea0003800000 */
.L_x_100:
[----:B-----5:R-:W-:Y:S01]  /*4190*/  HADD2.F32 R4, -RZ, R116.H0_H0 ;  /* 0x20000074ff047230 */ /* 0x020fe20000004100 */
[----:B------:R-:W-:Y:S01]  /*41a0*/  ISETP.NE.AND P6, PT, R119, RZ, PT ;  /* 0x000000ff7700720c */ /* 0x000fe20003fc5270 */
[----:B------:R-:W-:Y:S03]  /*41b0*/  BSSY B1, `(.L_x_102) ;  /* 0x000000b000017945 */ /* 0x000fe60003800000 */
[----:B---3--:R-:W-:Y:S01]  /*41c0*/  FMUL R5, R4, R91 ;  /* 0x0000005b04057220 */ /* 0x008fe20000400000 */
[----:B------:R-:W-:-:S03]  /*41d0*/  @P4 IMAD.MOV.U32 R4, RZ, RZ, R14 ;  /* 0x000000ffff044224 */ /* 0x000fc600078e000e */
[----:B------:R-:W-:-:S05]  /*41e0*/  FFMA R5, R28, R90, R5 ;  /* 0x0000005a1c057223 */ /* 0x000fca0000000005 */
[----:B------:R-:W-:-:S04]  /*41f0*/  F2FP.F16.F32.PACK_AB R5, RZ, R5 ;  /* 0x00000005ff05723e */ /* 0x000fc800000000ff */
[----:B------:R-:W-:Y:S01]  /*4200*/  PRMT R6, R5, 0x7610, R6 ;  /* 0x0000761005067816 */ /* 0x000fe20000000006 */
[----:B------:R-:W-:-:S05]  /*4210*/  @P4 IMAD.MOV.U32 R5, RZ, RZ, R15 ;  /* 0x000000ffff054224 */ /* 0x000fca00078e000f */
[----:B------:R3:W-:Y:S01]  /*4220*/  @P4 STG.E.U16 desc[UR38][R4.64+0x10], R6 ;  /* 0x0000100604004986 */ /* 0x0007e2000c101526 */
[----:B------:R-:W-:-:S13]  /*4230*/  ISETP.GT.AND P4, PT, R3, 0x80, P6 ;  /* 0x000000800300780c */ /* 0x000fda0003784270 */
[----:B---3--:R-:W-:Y:S05]  /*4240*/  @!P4 BRA `(.L_x_103) ;  /* 0x000000000004c947 */ /* 0x008fea0003800000 */
[----:B------:R3:W5:Y:S02]  /*4250*/  LDG.E.LTC128B.U16 R116, desc[UR38][R60.64+0x12] ;  /* 0x000012263c747981 */ /* 0x000764000c1e1520 */
.L_x_103:
[----:B------:R-:W-:Y:S05]  /*4260*/  BSYNC B1 ;  /* 0x0000000000017941 */ /* 0x000fea0003800000 */
.L_x_102:
[----:B-----5:R-:W-:Y:S01]  /*4270*/  HADD2.F32 R4, -RZ, R116.H0_H0 ;  /* 0x20000074ff047230 */ /* 0x020fe20000004100 */
[----:B------:R-:W-:Y:S01]  /*4280*/  BSSY B1, `(.L_x_104) ;  /* 0x000000c000017945 */ /* 0x000fe20003800000 */
[----:B------:R-:W-:-:S03]  /*4290*/  @P4 IMAD.MOV.U32 R5, RZ, RZ, R15 ;  /* 0x000000ffff054224 */ /* 0x000fc600078e000f */
[----:B------:R-:W-:-:S04]  /*42a0*/  FMUL R4, R4, R91 ;  /* 0x0000005b04047220 */ /* 0x000fc80000400000 */
[----:B------:R-:W-:-:S05]  /*42b0*/  FFMA R4, R29, R90, R4 ;  /* 0x0000005a1d047223 */ /* 0x000fca0000000004 */
[----:B------:R-:W-:-:S04]  /*42c0*/  F2FP.F16.F32.PACK_AB R4, RZ, R4 ;  /* 0x00000004ff04723e */ /* 0x000fc800000000ff */
[----:B------:R-:W-:Y:S01]  /*42d0*/  PRMT R6, R4, 0x7610, R6 ;  /* 0x0000761004067816 */ /* 0x000fe20000000006 */
[----:B------:R-:W-:-:S05]  /*42e0*/  @P4 IMAD.MOV.U32 R4, RZ, RZ, R14 ;  /* 0x000000ffff044224 */ /* 0x000fca00078e000e */
[----:B------:R0:W-:Y:S01]  /*42f0*/  @P4 STG.E.U16 desc[UR38][R4.64+0x12], R6 ;  /* 0x0000120604004986 */ /* 0x0001e2000c101526 */
[----:B------:R-:W-:-:S04]  /*4300*/  ISETP.NE.AND P4, PT, R117, RZ, PT ;  /* 0x000000ff7500720c */ /* 0x000fc80003f85270 */
[----:B------:R-:W-:-:S13]  /*4310*/  ISETP.GT.AND P4, PT, R3, 0x88, P4 ;  /* 0x000000880300780c */ /* 0x000fda0002784270 */
[----:B0-----:R-:W-:Y:S05]  /*4320*/  @!P4 BRA `(.L_x_105) ;  /* 0x000000000004c947 */ /* 0x001fea0003800000 */
[----:B------:R0:W5:Y:S02]  /*4330*/  LDG.E.LTC128B.U16 R116, desc[UR38][R12.64+0x10] ;  /* 0x000010260c747981 */ /* 0x000164000c1e1520 */
.L_x_105:
[----:B------:R-:W-:Y:S05]  /*4340*/  BSYNC B1 ;  /* 0x0000000000017941 */ /* 0x000fea0003800000 */
.L_x_104:
        /* <DEDUP_REMOVED lines=9> */
.L_x_107:
[----:B------:R-:W-:Y:S05]  /*43e0*/  BSYNC B1 ;  /* 0x0000000000017941 */ /* 0x000fea0003800000 */
.L_x_106:
[----:B-----5:R-:W-:Y:S01]  /*43f0*/  HADD2.F32 R4, -RZ, R116.H0_H0 ;  /* 0x20000074ff047230 */ /* 0x020fe20000004100 */
[----:B------:R-:W-:Y:S01]  /*4400*/  ISETP.NE.AND P6, PT, R120, RZ, PT ;  /* 0x000000ff7800720c */ /* 0x000fe20003fc5270 */
        /* <DEDUP_REMOVED lines=8> */
[----:B------:R-:W-:-:S13]  /*4490*/  ISETP.GT.AND P4, PT, R3, 0x80, P6 ;  /* 0x000000800300780c */ /* 0x000fda0003784270 */
[----:B0-----:R-:W-:Y:S05]  /*44a0*/  @!P4 BRA `(.L_x_109) ;  /* 0x000000000004c947 */ /* 0x001fea0003800000 */
[----:B------:R0:W5:Y:S02]  /*44b0*/  LDG.E.LTC128B.U16 R116, desc[UR38][R60.64+0x20] ;  /* 0x000020263c747981 */ /* 0x000164000c1e1520 */
.L_x_109:
[----:B------:R-:W-:Y:S05]  /*44c0*/  BSYNC B1 ;  /* 0x0000000000017941 */ /* 0x000fea0003800000 */
.L_x_108:
[----:B-----5:R-:W-:Y:S01]  /*44d0*/  HADD2.F32 R4, -RZ, R116.H0_H0 ;  /* 0x20000074ff047230 */ /* 0x020fe20000004100 */
[----:B------:R-:W-:Y:S01]  /*44e0*/  ISETP.NE.AND P6, PT, R23, RZ, PT ;  /* 0x000000ff1700720c */ /* 0x000fe20003fc5270 */
[----:B------:R-:W-:Y:S03]  /*44f0*/  BSSY B1, `(.L_x_110) ;  /* 0x000000b000017945 */ /* 0x000fe60003800000 */
[----:B------:R-:W-:Y:S01]  /*4500*/  FMUL R5, R4, R91 ;  /* 0x0000005b04057220 */ /* 0x000fe20000400000 */
[----:B------:R-:W-:-:S03]  /*4510*/  @P4 IMAD.MOV.U32 R4, RZ, RZ, R14 ;  /* 0x000000ffff044224 */ /* 0x000fc600078e000e */
        /* <DEDUP_REMOVED lines=8> */
.L_x_111:
[----:B------:R-:W-:Y:S05]  /*45a0*/  BSYNC B1 ;  /* 0x0000000000017941 */ /* 0x000fea0003800000 */
.L_x_110:
        /* <DEDUP_REMOVED lines=13> */
.L_x_113:
[----:B------:R-:W-:Y:S05]  /*4680*/  BSYNC B1 ;  /* 0x0000000000017941 */ /* 0x000fea0003800000 */
.L_x_112:
[----:B-----5:R-:W-:Y:S01]  /*4690*/  HADD2.F32 R4, -RZ, R116.H0_H0 ;  /* 0x20000074ff047230 */ /* 0x020fe20000004100 */
[----:B------:R-:W-:Y:S04]  /*46a0*/  BSSY B1, `(.L_x_114) ;  /* 0x000000b000017945 */ /* 0x000fe80003800000 */
        /* <DEDUP_REMOVED lines=10> */
.L_x_115:
[----:B------:R-:W-:Y:S05]  /*4750*/  BSYNC B1 ;  /* 0x0000000000017941 */ /* 0x000fea0003800000 */
.L_x_114:
        /* <DEDUP_REMOVED lines=13> */
.L_x_117:
[----:B------:R-:W-:Y:S05]  /*4830*/  BSYNC B1 ;  /* 0x0000000000017941 */ /* 0x000fea0003800000 */
.L_x_116:
        /* <DEDUP_REMOVED lines=13> */
.L_x_119:
[----:B------:R-:W-:Y:S05]  /*4910*/  BSYNC B1 ;  /* 0x0000000000017941 */ /* 0x000fea0003800000 */
.L_x_118:
        /* <DEDUP_REMOVED lines=13> */
.L_x_121:
[----:B------:R-:W-:Y:S05]  /*49f0*/  BSYNC B1 ;  /* 0x0000000000017941 */ /* 0x000fea0003800000 */
.L_x_120:
        /* <DEDUP_REMOVED lines=12> */
.L_x_123:
[----:B------:R-:W-:Y:S05]  /*4ac0*/  BSYNC B1 ;  /* 0x0000000000017941 */ /* 0x000fea0003800000 */
.L_x_122:
        /* <DEDUP_REMOVED lines=13> */
.L_x_125:
[----:B------:R-:W-:Y:S05]  /*4ba0*/  BSYNC B1 ;  /* 0x0000000000017941 */ /* 0x000fea0003800000 */
.L_x_124:
        /* <DEDUP_REMOVED lines=13> */
.L_x_127:
[----:B------:R-:W-:Y:S05]  /*4c80*/  BSYNC B1 ;  /* 0x0000000000017941 */ /* 0x000fea0003800000 */
.L_x_126:
        /* <DEDUP_REMOVED lines=13> */
.L_x_129:
[----:B------:R-:W-:Y:S05]  /*4d60*/  BSYNC B1 ;  /* 0x0000000000017941 */ /* 0x000fea0003800000 */
.L_x_128:
        /* <DEDUP_REMOVED lines=12> */
.L_x_131:
[----:B------:R-:W-:Y:S05]  /*4e30*/  BSYNC B1 ;  /* 0x0000000000017941 */ /* 0x000fea0003800000 */
.L_x_130:
        /* <DEDUP_REMOVED lines=13> */
.L_x_133:
[----:B------:R-:W-:Y:S05]  /*4f10*/  BSYNC B1 ;  /* 0x0000000000017941 */ /* 0x000fea0003800000 */
.L_x_132:
        /* <DEDUP_REMOVED lines=12> */
.L_x_135:
[----:B------:R-:W-:Y:S05]  /*4fe0*/  BSYNC B1 ;  /* 0x0000000000017941 */ /* 0x000fea0003800000 */
.L_x_134:
        /* <DEDUP_REMOVED lines=12> */
.L_x_137:
[----:B------:R-:W-:Y:S05]  /*50b0*/  BSYNC B1 ;  /* 0x0000000000017941 */ /* 0x000fea0003800000 */
.L_x_136:
[----:B-----5:R-:W-:Y:S01]  /*50c0*/  HADD2.F32 R4, -RZ, R116.H0_H0 ;  /* 0x20000074ff047230 */ /* 0x020fe20000004100 */
[----:B------:R-:W-:Y:S01]  /*50d0*/  ISETP.GT.AND P5, PT, R3, 0x88, P5 ;  /* 0x000000880300780c */ /* 0x000fe20002fa4270 */
        /* <DEDUP_REMOVED lines=8> */
[----:B------:R-:W-:Y:S05]  /*5160*/  @!P5 BRA `(.L_x_139) ;  /* 0x000000000004d947 */ /* 0x000fea0003800000 */
[----:B------:R0:W5:Y:S02]  /*5170*/  LDG.E.LTC128B.U16 R116, desc[UR38][R12.64+0x52] ;  /* 0x000052260c747981 */ /* 0x000164000c1e1520 */
.L_x_139:
[----:B------:R-:W-:Y:S05]  /*5180*/  BSYNC B1 ;  /* 0x0000000000017941 */ /* 0x000fea0003800000 */
.L_x_138:
[----:B0----5:R-:W-:Y:S01]  /*5190*/  HADD2.F32 R4, -RZ, R116.H0_H0 ;  /* 0x20000074ff047230 */ /* 0x021fe20000004100 */
        /* <DEDUP_REMOVED lines=11> */
.L_x_141:
[----:B------:R-:W-:Y:S05]  /*5250*/  BSYNC B1 ;  /* 0x0000000000017941 */ /* 0x000fea0003800000 */
.L_x_140:
[----:B0----5:R-:W-:Y:S01]  /*5260*/  HADD2.F32 R4, -RZ, R116.H0_H0 ;  /* 0x20000074ff047230 */ /* 0x021fe20000004100 */
        /* <DEDUP_REMOVED lines=11> */
.L_x_143:
[----:B------:R-:W-:Y:S05]  /*5320*/  BSYNC B1 ;  /* 0x0000000000017941 */ /* 0x000fea0003800000 */
.L_x_142:
        /* <DEDUP_REMOVED lines=12> */
.L_x_145:
[----:B------:R-:W-:Y:S05]  /*53f0*/  BSYNC B1 ;  /* 0x0000000000017941 */ /* 0x000fea0003800000 */
.L_x_144:
        /* <DEDUP_REMOVED lines=12> */
.L_x_147:
[----:B------:R-:W-:Y:S05]  /*54c0*/  BSYNC B1 ;  /* 0x0000000000017941 */ /* 0x000fea0003800000 */
.L_x_146:
        /* <DEDUP_REMOVED lines=12> */
.L_x_149:
[----:B------:R-:W-:Y:S05]  /*5590*/  BSYNC B1 ;  /* 0x0000000000017941 */ /* 0x000fea0003800000 */
.L_x_148:
        /* <DEDUP_REMOVED lines=12> */
.L_x_151:
[----:B------:R-:W-:Y:S05]  /*5660*/  BSYNC B1 ;  /* 0x0000000000017941 */ /* 0x000fea0003800000 */
.L_x_150:
        /* <DEDUP_REMOVED lines=9> */
.L_x_153:
[----:B------:R-:W-:Y:S05]  /*5700*/  BSYNC B1 ;  /* 0x0000000000017941 */ /* 0x000fea0003800000 */
.L_x_152:
        /* <DEDUP_REMOVED lines=12> */
.L_x_155:
[----:B------:R-:W-:Y:S05]  /*57d0*/  BSYNC B1 ;  /* 0x0000000000017941 */ /* 0x000fea0003800000 */
.L_x_154:
[----:B------:R-:W-:Y:S05]  /*57e0*/  @!P0 BRA `(.L_x_156) ;  /* 0x0000001400848947 */ /* 0x000fea0003800000 */
[----:B-----5:R-:W-:-:S05]  /*57f0*/  HADD2.F32 R116, -RZ, R116.H0_H0 ;  /* 0x20000074ff747230 */ /* 0x020fca0000004100 */
[----:B------:R-:W-:-:S04]  /*5800*/  FMUL R116, R116, R91 ;  /* 0x0000005b74747220 */ /* 0x000fc80000400000 */
[----:B------:R-:W-:-:S05]  /*5810*/  FFMA R116, R55, R90, R116 ;  /* 0x0000005a37747223 */ /* 0x000fca0000000074 */
[----:B------:R-:W-:-:S05]  /*5820*/  F2FP.F16.F32.PACK_AB R116, RZ, R116 ;  /* 0x00000074ff74723e */ /* 0x000fca00000000ff */
[----:B------:R0:W-:Y:S01]  /*5830*/  STG.E.U16 desc[UR38][R10.64+0x72], R116 ;  /* 0x000072740a007986 */ /* 0x0001e2000c101526 */
[----:B------:R-:W-:Y:S05]  /*5840*/  BRA `(.L_x_156) ;  /* 0x00000014006c7947 */ /* 0x000fea0003800000 */
.L_x_33:
[----:B------:R-:W-:Y:S01]  /*5850*/  ULDC.64 UR4, c[0x0][0x5c0] ;  /* 0x0001700000047ab9 */ /* 0x000fe20000000a00 */
[-C--:B------:R-:W-:Y:S01]  /*5860*/  FMUL R56, R56, R90.reuse ;  /* 0x0000005a38387220 */ /* 0x080fe20000400000 */
[----:B------:R-:W-:Y:S01]  /*5870*/  LEA R10, P1, R112, UR4, 0x1 ;  /* 0x00000004700a7c11 */ /* 0x000fe2000f8208ff */
[----:B------:R-:W-:Y:S01]  /*5880*/  IMAD.SHL.U32 R7, R92, 0x2, RZ ;  /* 0x000000025c077824 */ /* 0x000fe200078e00ff */
[----:B------:R-:W-:Y:S01]  /*5890*/  ISETP.GT.AND P3, PT, R4, 0x1, PT ;  /* 0x000000010400780c */ /* 0x000fe20003f64270 */
[----:B------:R-:W-:Y:S01]  /*58a0*/  FMUL R57, R57, R90 ;  /* 0x0000005a39397220 */ /* 0x000fe20000400000 */
[----:B------:R-:W-:Y:S01]  /*58b0*/  F2FP.F16.F32.PACK_AB R56, RZ, R56 ;  /* 0x00000038ff38723e */ /* 0x000fe200000000ff */
[-C--:B------:R-:W-:Y:S01]  /*58c0*/  FMUL R58, R58, R90.reuse ;  /* 0x0000005a3a3a7220 */ /* 0x080fe20000400000 */
[----:B------:R-:W-:Y:S01]  /*58d0*/  LEA.HI.X R11, R112, UR5, R105, 0x1, P1 ;  /* 0x00000005700b7c11 */ /* 0x000fe200088f0c69 */
[-C--:B------:R-:W-:Y:S01]  /*58e0*/  FMUL R59, R59, R90.reuse ;  /* 0x0000005a3b3b7220 */ /* 0x080fe20000400000 */
[----:B------:R-:W-:Y:S01]  /*58f0*/  ISETP.GT.AND P1, PT, R3, RZ, P3 ;  /* 0x000000ff0300720c */ /* 0x000fe20001f24270 */
[----:B------:R-:W-:Y:S01]  /*5900*/  IMAD.SHL.U32 R23, R93, 0x2, RZ ;  /* 0x000000025d177824 */ /* 0x000fe200078e00ff */
[----:B------:R-:W-:Y:S01]  /*5910*/  ISETP.GT.AND P2, PT, R3, 0x8, P6 ;  /* 0x000000080300780c */ /* 0x000fe20003744270 */
[----:B------:R-:W-:Y:S01]  /*5920*/  @P0 STG.E.U16 desc[UR38][R10.64], R56 ;  /* 0x000000380a000986 */ /* 0x000fe2000c101526 */
[----:B------:R-:W-:Y:S01]  /*5930*/  SHF.L.U64.HI R5, R92, 0x1, R95 ;  /* 0x000000015c057819 */ /* 0x000fe2000001025f */
[----:B------:R-:W-:Y:S01]  /*5940*/  FMUL R60, R60, R90 ;  /* 0x0000005a3c3c7220 */ /* 0x000fe20000400000 */
[----:B------:R-:W-:Y:S01]  /*5950*/  IADD3 R8, P0, R7, R10, RZ ;  /* 0x0000000a07087210 */ /* 0x000fe20007f1e0ff */
[-C--:B------:R-:W-:Y:S01]  /*5960*/  FMUL R61, R61, R90.reuse ;  /* 0x0000005a3d3d7220 */ /* 0x080fe20000400000 */
[----:B------:R-:W-:Y:S01]  /*5970*/  F2FP.F16.F32.PACK_AB R57, RZ, R57 ;  /* 0x00000039ff39723e */ /* 0x000fe200000000ff */
[----:B------:R-:W-:Y:S01]  /*5980*/  FMUL R63, R63, R90 ;  /* 0x0000005a3f3f7220 */ /* 0x000fe20000400000 */
[----:B------:R-:W-:Y:S01]  /*5990*/  F2FP.F16.F32.PACK_AB R58, RZ, R58 ;  /* 0x0000003aff3a723e */ /* 0x000fe200000000ff */
[----:B------:R-:W-:Y:S01]  /*59a0*/  IMAD.X R9, R5, 0x1, R11, P0 ;  /* 0x0000000105097824 */ /* 0x000fe200000e060b */
[----:B------:R-:W-:Y:S01]  /*59b0*/  ISETP.GT.AND P0, PT, R3, 0x8, P3 ;  /* 0x000000080300780c */ /* 0x000fe20001f04270 */
[----:B------:R-:W-:Y:S01]  /*59c0*/  @P1 STG.E.U16 desc[UR38][R10.64+0x2], R57 ;  /* 0x000002390a001986 */ /* 0x000fe2000c101526 */
[----:B------:R-:W-:Y:S01]  /*59d0*/  F2FP.F16.F32.PACK_AB R59, RZ, R59 ;  /* 0x0000003bff3b723e */ /* 0x000fe200000000ff */
[----:B------:R-:W-:Y:S01]  /*59e0*/  FMUL R62, R62, R90 ;  /* 0x0000005a3e3e7220 */ /* 0x000fe20000400000 */
[----:B------:R-:W-:Y:S01]  /*59f0*/  SHF.L.U64.HI R13, R93, 0x1, R94 ;  /* 0x000000015d0d7819 */ /* 0x000fe2000001025e */
[----:B------:R-:W-:Y:S01]  /*5a00*/  @P2 STG.E.U16 desc[UR38][R8.64], R58 ;  /* 0x0000003a08002986 */ /* 0x000fe2000c101526 */
[----:B------:R-:W-:Y:S01]  /*5a10*/  IADD3 R6, P1, P2, R23, R10, R7 ;  /* 0x0000000a17067210 */ /* 0x000fe20007a3e007 */
[-C--:B------:R-:W-:Y:S01]  /*5a20*/  FMUL R64, R64, R90.reuse ;  /* 0x0000005a40407220 */ /* 0x080fe20000400000 */
[C---:B------:R-:W-:Y:S01]  /*5a30*/  ISETP.GT.AND P4, PT, R4.reuse, 0x8, PT ;  /* 0x000000080400780c */ /* 0x040fe20003f84270 */
[-C--:B------:R-:W-:Y:S01]  /*5a40*/  FMUL R65, R65, R90.reuse ;  /* 0x0000005a41417220 */ /* 0x080fe20000400000 */
[----:B------:R-:W-:Y:S01]  /*5a50*/  ISETP.GT.AND P3, PT, R4, 0x9, PT ;  /* 0x000000090400780c */ /* 0x000fe20003f64270 */
[-C--:B------:R-:W-:Y:S01]  /*5a60*/  FMUL R66, R66, R90.reuse ;  /* 0x0000005a42427220 */ /* 0x080fe20000400000 */
[----:B------:R-:W-:Y:S01]  /*5a70*/  IADD3.X R7, R13, R11, R5, P1, P2 ;  /* 0x0000000b0d077210 */ /* 0x000fe20000fe4405 */
[----:B------:R-:W-:Y:S01]  /*5a80*/  @P0 STG.E.U16 desc[UR38][R8.64+0x2], R59 ;  /* 0x0000023b08000986 */ /* 0x000fe2000c101526 */
[----:B------:R-:W-:Y:S01]  /*5a90*/  ISETP.GT.AND P1, PT, R3, RZ, P4 ;  /* 0x000000ff0300720c */ /* 0x000fe20002724270 */
[-C--:B------:R-:W-:Y:S01]  /*5aa0*/  FMUL R67, R67, R90.reuse ;  /* 0x0000005a43437220 */ /* 0x080fe20000400000 */
[----:B------:R-:W-:Y:S01]  /*5ab0*/  ISETP.GT.AND P0, PT, R3, RZ, P3 ;  /* 0x000000ff0300720c */ /* 0x000fe20001f04270 */
[----:B------:R-:W-:Y:S01]  /*5ac0*/  FMUL R68, R68, R90 ;  /* 0x0000005a44447220 */ /* 0x000fe20000400000 */
[----:B------:R-:W-:Y:S01]  /*5ad0*/  F2FP.F16.F32.PACK_AB R60, RZ, R60 ;  /* 0x0000003cff3c723e */ /* 0x000fe200000000ff */
[-C--:B------:R-:W-:Y:S01]  /*5ae0*/  FMUL R69, R69, R90.reuse ;  /* 0x0000005a45457220 */ /* 0x080fe20000400000 */
[----:B------:R-:W-:Y:S01]  /*5af0*/  F2FP.F16.F32.PACK_AB R61, RZ, R61 ;  /* 0x0000003dff3d723e */ /* 0x000fe200000000ff */
[-C--:B------:R-:W-:Y:S01]  /*5b00*/  FMUL R70, R70, R90.reuse ;  /* 0x0000005a46467220 */ /* 0x080fe20000400000 */
[----:B------:R-:W-:Y:S01]  /*5b10*/  F2FP.F16.F32.PACK_AB R63, RZ, R63 ;  /* 0x0000003fff3f723e */ /* 0x000fe200000000ff */
[----:B------:R-:W-:Y:S01]  /*5b20*/  FMUL R71, R71, R90 ;  /* 0x0000005a47477220 */ /* 0x000fe20000400000 */
[----:B------:R-:W-:Y:S01]  /*5b30*/  F2FP.F16.F32.PACK_AB R62, RZ, R62 ;  /* 0x0000003eff3e723e */ /* 0x000fe200000000ff */
[----:B------:R-:W-:Y:S01]  /*5b40*/  FMUL R72, R72, R90 ;  /* 0x0000005a48487220 */ /* 0x000fe20000400000 */
[----:B------:R-:W-:Y:S01]  /*5b50*/  F2FP.F16.F32.PACK_AB R64, RZ, R64 ;  /* 0x00000040ff40723e */ /* 0x000fe200000000ff */
[----:B------:R-:W-:Y:S01]  /*5b60*/  @P1 STG.E.U16 desc[UR38][R10.64+0x10], R60 ;  /* 0x0000103c0a001986 */ /* 0x000fe2000c101526 */
[----:B------:R-:W-:Y:S01]  /*5b70*/  ISETP.GT.AND P1, PT, R3, 0x8, P4 ;  /* 0x000000080300780c */ /* 0x000fe20002724270 */
[-C--:B------:R-:W-:Y:S01]  /*5b80*/  FMUL R73, R73, R90.reuse ;  /* 0x0000005a49497220 */ /* 0x080fe20000400000 */
[----:B------:R-:W-:Y:S01]  /*5b90*/  ISETP.GT.AND P2, PT, R4, 0x11, PT ;  /* 0x000000110400780c */ /* 0x000fe20003f44270 */
[----:B------:R-:W-:Y:S01]  /*5ba0*/  @P0 STG.E.U16 desc[UR38][R10.64+0x12], R61 ;  /* 0x0000123d0a000986 */ /* 0x000fe2000c101526 */
[----:B------:R-:W-:Y:S01]  /*5bb0*/  ISETP.GT.AND P0, PT, R3, 0x8, P3 ;  /* 0x000000080300780c */ /* 0x000fe20001f04270 */
[-C--:B------:R-:W-:Y:S01]  /*5bc0*/  FMUL R74, R74, R90.reuse ;  /* 0x0000005a4a4a7220 */ /* 0x080fe20000400000 */
[----:B------:R-:W-:Y:S01]  /*5bd0*/  ISETP.GT.AND P3, PT, R4, 0x10, PT ;  /* 0x000000100400780c */ /* 0x000fe20003f64270 */
[-C--:B------:R-:W-:Y:S01]  /*5be0*/  FMUL R75, R75, R90.reuse ;  /* 0x0000005a4b4b7220 */ /* 0x080fe20000400000 */
[----:B------:R-:W-:Y:S01]  /*5bf0*/  F2FP.F16.F32.PACK_AB R65, RZ, R65 ;  /* 0x00000041ff41723e */ /* 0x000fe200000000ff */
[----:B------:R-:W-:Y:S01]  /*5c00*/  FMUL R76, R76, R90 ;  /* 0x0000005a4c4c7220 */ /* 0x000fe20000400000 */
[----:B------:R-:W-:Y:S01]  /*5c10*/  F2FP.F16.F32.PACK_AB R66, RZ, R66 ;  /* 0x00000042ff42723e */ /* 0x000fe200000000ff */
[----:B------:R-:W-:Y:S01]  /*5c20*/  FMUL R77, R77, R90 ;  /* 0x0000005a4d4d7220 */ /* 0x000fe20000400000 */
[----:B------:R-:W-:Y:S01]  /*5c30*/  F2FP.F16.F32.PACK_AB R67, RZ, R67 ;  /* 0x00000043ff43723e */ /* 0x000fe200000000ff */
[----:B------:R-:W-:Y:S01]  /*5c40*/  @P1 STG.E.U16 desc[UR38][R8.64+0x10], R62 ;  /* 0x0000103e08001986 */ /* 0x000fe2000c101526 */
[----:B------:R-:W-:Y:S01]  /*5c50*/  F2FP.F16.F32.PACK_AB R68, RZ, R68 ;  /* 0x00000044ff44723e */ /* 0x000fe200000000ff */
[-C--:B------:R-:W-:Y:S01]  /*5c60*/  FMUL R78, R78, R90.reuse ;  /* 0x0000005a4e4e7220 */ /* 0x080fe20000400000 */
[----:B------:R-:W-:Y:S01]  /*5c70*/  ISETP.GT.AND P1, PT, R4, 0x19, PT ;  /* 0x000000190400780c */ /* 0x000fe20003f24270 */
[----:B------:R-:W-:Y:S01]  /*5c80*/  @P0 STG.E.U16 desc[UR38][R8.64+0x12], R63 ;  /* 0x0000123f08000986 */ /* 0x000fe2000c101526 */
[----:B------:R-:W-:Y:S01]  /*5c90*/  ISETP.GT.AND P0, PT, R3, RZ, P3 ;  /* 0x000000ff0300720c */ /* 0x000fe20001f04270 */
[-C--:B------:R-:W-:Y:S01]  /*5ca0*/  FMUL R79, R79, R90.reuse ;  /* 0x0000005a4f4f7220 */ /* 0x080fe20000400000 */
[----:B------:R-:W-:Y:S01]  /*5cb0*/  F2FP.F16.F32.PACK_AB R69, RZ, R69 ;  /* 0x00000045ff45723e */ /* 0x000fe200000000ff */
[----:B------:R-:W-:Y:S01]  /*5cc0*/  FMUL R80, R80, R90 ;  /* 0x0000005a50507220 */ /* 0x000fe20000400000 */
[----:B------:R-:W-:Y:S01]  /*5cd0*/  F2FP.F16.F32.PACK_AB R70, RZ, R70 ;  /* 0x00000046ff46723e */ /* 0x000fe200000000ff */
        /* <DEDUP_REMOVED lines=8> */
[----:B------:R-:W-:Y:S01]  /*5d60*/  @P0 STG.E.U16 desc[UR38][R10.64+0x20], R64 ;  /* 0x000020400a000986 */ /* 0x000fe2000c101526 */
[----:B------:R-:W-:Y:S01]  /*5d70*/  ISETP.GT.AND P0, PT, R3, RZ, P2 ;  /* 0x000000ff0300720c */ /* 0x000fe20001704270 */
[-C--:B------:R-:W-:Y:S01]  /*5d80*/  FMUL R85, R85, R90.reuse ;  /* 0x0000005a55557220 */ /* 0x080fe20000400000 */
[----:B------:R-:W-:Y:S01]  /*5d90*/  F2FP.F16.F32.PACK_AB R75, RZ, R75 ;  /* 0x0000004bff4b723e */ /* 0x000fe200000000ff */
[-C--:B------:R-:W-:Y:S01]  /*5da0*/  FMUL R86, R86, R90.reuse ;  /* 0x0000005a56567220 */ /* 0x080fe20000400000 */
[----:B------:R-:W-:Y:S01]  /*5db0*/  ISETP.GT.AND P5, PT, R4, 0x28, PT ;  /* 0x000000280400780c */ /* 0x000fe20003fa4270 */
[----:B------:R-:W-:Y:S01]  /*5dc0*/  FMUL R87, R87, R90 ;  /* 0x0000005a57577220 */ /* 0x000fe20000400000 */
[----:B------:R-:W-:Y:S01]  /*5dd0*/  F2FP.F16.F32.PACK_AB R76, RZ, R76 ;  /* 0x0000004cff4c723e */ /* 0x000fe200000000ff */
[-C--:B------:R-:W-:Y:S01]  /*5de0*/  FMUL R24, R24, R90.reuse ;  /* 0x0000005a18187220 */ /* 0x080fe20000400000 */
[----:B------:R-:W-:Y:S01]  /*5df0*/  ISETP.GT.AND P4, PT, R4, 0x29, PT ;  /* 0x000000290400780c */ /* 0x000fe20003f84270 */
[-C--:B------:R-:W-:Y:S01]  /*5e00*/  FMUL R25, R25, R90.reuse ;  /* 0x0000005a19197220 */ /* 0x080fe20000400000 */
[----:B------:R-:W-:Y:S01]  /*5e10*/  F2FP.F16.F32.PACK_AB R77, RZ, R77 ;  /* 0x0000004dff4d723e */ /* 0x000fe200000000ff */
[----:B------:R-:W-:Y:S01]  /*5e20*/  FMUL R26, R26, R90 ;  /* 0x0000005a1a1a7220 */ /* 0x000fe20000400000 */
[----:B------:R-:W-:Y:S01]  /*5e30*/  F2FP.F16.F32.PACK_AB R78, RZ, R78 ;  /* 0x0000004eff4e723e */ /* 0x000fe200000000ff */
[----:B------:R-:W-:Y:S01]  /*5e40*/  @P0 STG.E.U16 desc[UR38][R10.64+0x22], R65 ;  /* 0x000022410a000986 */ /* 0x000fe2000c101526 */
[----:B------:R-:W-:Y:S01]  /*5e50*/  ISETP.GT.AND P0, PT, R3, 0x8, P3 ;  /* 0x000000080300780c */ /* 0x000fe20001f04270 */
[-C--:B------:R-:W-:Y:S01]  /*5e60*/  FMUL R27, R27, R90.reuse ;  /* 0x0000005a1b1b7220 */ /* 0x080fe20000400000 */
[----:B------:R-:W-:Y:S01]  /*5e70*/  F2FP.F16.F32.PACK_AB R79, RZ, R79 ;  /* 0x0000004fff4f723e */ /* 0x000fe200000000ff */
[-C--:B------:R-:W-:Y:S01]  /*5e80*/  FMUL R28, R28, R90.reuse ;  /* 0x0000005a1c1c7220 */ /* 0x080fe20000400000 */
[----:B------:R-:W-:Y:S01]  /*5e90*/  ISETP.GT.AND P3, PT, R4, 0x30, PT ;  /* 0x000000300400780c */ /* 0x000fe20003f64270 */
        /* <DEDUP_REMOVED lines=8> */
[----:B------:R-:W-:Y:S01]  /*5f20*/  @P0 STG.E.U16 desc[UR38][R8.64+0x20], R66 ;  /* 0x0000204208000986 */ /* 0x000fe2000c101526 */
[----:B------:R-:W-:Y:S01]  /*5f30*/  ISETP.GT.AND P0, PT, R3, 0x8, P2 ;  /* 0x000000080300780c */ /* 0x000fe20001704270 */
[-C--:B------:R-:W-:Y:S01]  /*5f40*/  FMUL R33, R33, R90.reuse ;  /* 0x0000005a21217220 */ /* 0x080fe20000400000 */
[----:B------:R-:W-:Y:S01]  /*5f50*/  ISETP.GT.AND P2, PT, R4, 0x18, PT ;  /* 0x000000180400780c */ /* 0x000fe20003f44270 */
[----:B------:R-:W-:Y:S01]  /*5f60*/  FMUL R34, R34, R90 ;  /* 0x0000005a22227220 */ /* 0x000fe20000400000 */
[----:B------:R-:W-:Y:S01]  /*5f70*/  F2FP.F16.F32.PACK_AB R84, RZ, R84 ;  /* 0x00000054ff54723e */ /* 0x000fe200000000ff */
[-C--:B------:R-:W-:Y:S01]  /*5f80*/  FMUL R35, R35, R90.reuse ;  /* 0x0000005a23237220 */ /* 0x080fe20000400000 */
[----:B------:R-:W-:Y:S01]  /*5f90*/  P2R R5, PR, RZ, 0x20 ;  /* 0x00000020ff057803 */ /* 0x000fe20000000000 */
[-C--:B------:R-:W-:Y:S01]  /*5fa0*/  FMUL R36, R36, R90.reuse ;  /* 0x0000005a24247220 */ /* 0x080fe20000400000 */
[----:B------:R-:W-:Y:S01]  /*5fb0*/  F2FP.F16.F32.PACK_AB R85, RZ, R85 ;  /* 0x00000055ff55723e */ /* 0x000fe200000000ff */
[----:B------:R-:W-:Y:S01]  /*5fc0*/  FMUL R37, R37, R90 ;  /* 0x0000005a25257220 */ /* 0x000fe20000400000 */
[----:B------:R-:W-:Y:S01]  /*5fd0*/  F2FP.F16.F32.PACK_AB R86, RZ, R86 ;  /* 0x00000056ff56723e */ /* 0x000fe200000000ff */
[-C--:B------:R-:W-:Y:S01]  /*5fe0*/  FMUL R38, R38, R90.reuse ;  /* 0x0000005a26267220 */ /* 0x080fe20000400000 */
[----:B------:R-:W-:Y:S01]  /*5ff0*/  F2FP.F16.F32.PACK_AB R87, RZ, R87 ;  /* 0x00000057ff57723e */ /* 0x000fe200000000ff */
[----:B------:R-:W-:Y:S01]  /*6000*/  @P0 STG.E.U16 desc[UR38][R8.64+0x22], R67 ;  /* 0x0000224308000986 */ /* 0x000fe2000c101526 */
[----:B------:R-:W-:Y:S01]  /*6010*/  ISETP.GT.AND P0, PT, R3, RZ, P2 ;  /* 0x000000ff0300720c */ /* 0x000fe20001704270 */
        /* <DEDUP_REMOVED lines=36> */
[----:B------:R-:W-:Y:S01]  /*6260*/  FMUL R55, R55, R90 ;  /* 0x0000005a37377220 */ /* 0x000fe20000400000 */
[----:B------:R-:W-:-:S02]  /*6270*/  F2FP.F16.F32.PACK_AB R39, RZ, R39 ;  /* 0x00000027ff27723e */ /* 0x000fc400000000ff */
[----:B------:R-:W-:Y:S01]  /*6280*/  F2FP.F16.F32.PACK_AB R40, RZ, R40 ;  /* 0x00000028ff28723e */ /* 0x000fe200000000ff */
[----:B------:R-:W-:Y:S01]  /*6290*/  @P0 STG.E.U16 desc[UR38][R8.64+0x30], R70 ;  /* 0x0000304608000986 */ /* 0x000fe2000c101526 */
[----:B------:R-:W-:Y:S02]  /*62a0*/  ISETP.GT.AND P0, PT, R3, 0x8, P1 ;  /* 0x000000080300780c */ /* 0x000fe40000f04270 */
[----:B------:R-:W-:Y:S02]  /*62b0*/  ISETP.GT.AND P1, PT, R4, 0x21, PT ;  /* 0x000000210400780c */ /* 0x000fe40003f24270 */
[----:B------:R-:W-:Y:S02]  /*62c0*/  F2FP.F16.F32.PACK_AB R41, RZ, R41 ;  /* 0x00000029ff29723e */ /* 0x000fe400000000ff */
[----:B------:R-:W-:Y:S02]  /*62d0*/  F2FP.F16.F32.PACK_AB R42, RZ, R42 ;  /* 0x0000002aff2a723e */ /* 0x000fe400000000ff */
[----:B------:R-:W-:-:S02]  /*62e0*/  F2FP.F16.F32.PACK_AB R43, RZ, R43 ;  /* 0x0000002bff2b723e */ /* 0x000fc400000000ff */
[----:B------:R-:W-:Y:S02]  /*62f0*/  F2FP.F16.F32.PACK_AB R44, RZ, R44 ;  /* 0x0000002cff2c723e */ /* 0x000fe400000000ff */
[----:B------:R-:W-:Y:S01]  /*6300*/  F2FP.F16.F32.PACK_AB R45, RZ, R45 ;  /* 0x0000002dff2d723e */ /* 0x000fe200000000ff */
[----:B------:R-:W-:Y:S01]  /*6310*/  @P0 STG.E.U16 desc[UR38][R8.64+0x32], R71 ;  /* 0x0000324708000986 */ /* 0x000fe2000c101526 */
[----:B------:R-:W-:Y:S02]  /*6320*/  ISETP.GT.AND P0, PT, R3, RZ, P2 ;  /* 0x000000ff0300720c */ /* 0x000fe40001704270 */
[----:B------:R-:W-:Y:S02]  /*6330*/  F2FP.F16.F32.PACK_AB R46, RZ, R46 ;  /* 0x0000002eff2e723e */ /* 0x000fe400000000ff */
[----:B------:R-:W-:Y:S02]  /*6340*/  F2FP.F16.F32.PACK_AB R47, RZ, R47 ;  /* 0x0000002fff2f723e */ /* 0x000fe400000000ff */
[----:B------:R-:W-:-:S02]  /*6350*/  F2FP.F16.F32.PACK_AB R48, RZ, R48 ;  /* 0x00000030ff30723e */ /* 0x000fc400000000ff */
[----:B------:R-:W-:Y:S02]  /*6360*/  F2FP.F16.F32.PACK_AB R49, RZ, R49 ;  /* 0x00000031ff31723e */ /* 0x000fe400000000ff */
[----:B------:R-:W-:Y:S02]  /*6370*/  F2FP.F16.F32.PACK_AB R50, RZ, R50 ;  /* 0x00000032ff32723e */ /* 0x000fe400000000ff */
[----:B------:R-:W-:Y:S01]  /*6380*/  F2FP.F16.F32.PACK_AB R51, RZ, R51 ;  /* 0x00000033ff33723e */ /* 0x000fe200000000ff */
[----:B------:R-:W-:Y:S01]  /*6390*/  @P0 STG.E.U16 desc[UR38][R10.64+0x40], R72 ;  /* 0x000040480a000986 */ /* 0x000fe2000c101526 */
[----:B------:R-:W-:Y:S02]  /*63a0*/  ISETP.GT.AND P0, PT, R3, RZ, P1 ;  /* 0x000000ff0300720c */ /* 0x000fe40000f04270 */
[----:B------:R-:W-:Y:S02]  /*63b0*/  F2FP.F16.F32.PACK_AB R52, RZ, R52 ;  /* 0x00000034ff34723e */ /* 0x000fe400000000ff */
[----:B------:R-:W-:-:S02]  /*63c0*/  F2FP.F16.F32.PACK_AB R53, RZ, R53 ;  /* 0x00000035ff35723e */ /* 0x000fc400000000ff */
[----:B------:R-:W-:Y:S02]  /*63d0*/  F2FP.F16.F32.PACK_AB R54, RZ, R54 ;  /* 0x00000036ff36723e */ /* 0x000fe400000000ff */
[----:B------:R-:W-:-:S05]  /*63e0*/  F2FP.F16.F32.PACK_AB R55, RZ, R55 ;  /* 0x00000037ff37723e */ /* 0x000fca00000000ff */
[----:B------:R-:W-:Y:S01]  /*63f0*/  @P0 STG.E.U16 desc[UR38][R10.64+0x42], R73 ;  /* 0x000042490a000986 */ /* 0x000fe2000c101526 */
[----:B------:R-:W-:Y:S02]  /*6400*/  ISETP.GT.AND P0, PT, R3, 0x8, P2 ;  /* 0x000000080300780c */ /* 0x000fe40001704270 */
[----:B------:R-:W-:-:S11]  /*6410*/  ISETP.GT.AND P2, PT, R4, 0x38, PT ;  /* 0x000000380400780c */ /* 0x000fd60003f44270 */
[----:B------:R-:W-:Y:S01]  /*6420*/  @P0 STG.E.U16 desc[UR38][R8.64+0x40], R74 ;  /* 0x0000404a08000986 */ /* 0x000fe2000c101526 */
[----:B------:R-:W-:-:S13]  /*6430*/  ISETP.GT.AND P0, PT, R3, 0x8, P1 ;  /* 0x000000080300780c */ /* 0x000fda0000f04270 */
[----:B------:R-:W-:Y:S01]  /*6440*/  @P0 STG.E.U16 desc[UR38][R8.64+0x42], R75 ;  /* 0x0000424b08000986 */ /* 0x000fe2000c101526 */
[----:B------:R-:W-:-:S13]  /*6450*/  ISETP.GT.AND P0, PT, R3, RZ, P5 ;  /* 0x000000ff0300720c */ /* 0x000fda0002f04270 */
[----:B------:R-:W-:Y:S01]  /*6460*/  @P0 STG.E.U16 desc[UR38][R10.64+0x50], R76 ;  /* 0x0000504c0a000986 */ /* 0x000fe2000c101526 */
[----:B------:R-:W-:-:S13]  /*6470*/  ISETP.GT.AND P0, PT, R3, RZ, P4 ;  /* 0x000000ff0300720c */ /* 0x000fda0002704270 */
[----:B------:R-:W-:Y:S01]  /*6480*/  @P0 STG.E.U16 desc[UR38][R10.64+0x52], R77 ;  /* 0x0000524d0a000986 */ /* 0x000fe2000c101526 */
[----:B------:R-:W-:-:S13]  /*6490*/  ISETP.GT.AND P0, PT, R3, 0x8, P5 ;  /* 0x000000080300780c */ /* 0x000fda0002f04270 */
[----:B------:R-:W-:Y:S01]  /*64a0*/  @P0 STG.E.U16 desc[UR38][R8.64+0x50], R78 ;  /* 0x0000504e08000986 */ /* 0x000fe2000c101526 */
[----:B------:R-:W-:-:S13]  /*64b0*/  ISETP.GT.AND P0, PT, R3, 0x8, P4 ;  /* 0x000000080300780c */ /* 0x000fda0002704270 */
[----:B------:R-:W-:Y:S01]  /*64c0*/  @P0 STG.E.U16 desc[UR38][R8.64+0x52], R79 ;  /* 0x0000524f08000986 */ /* 0x000fe2000c101526 */
[----:B------:R-:W-:-:S13]  /*64d0*/  ISETP.GT.AND P0, PT, R3, RZ, P3 ;  /* 0x000000ff0300720c */ /* 0x000fda0001f04270 */
[----:B------:R-:W-:Y:S01]  /*64e0*/  @P0 STG.E.U16 desc[UR38][R10.64+0x60], R80 ;  /* 0x000060500a000986 */ /* 0x000fe2000c101526 */
[----:B------:R-:W-:-:S04]  /*64f0*/  ISETP.GT.AND P0, PT, R4, 0x31, PT ;  /* 0x000000310400780c */ /* 0x000fc80003f04270 */
[----:B------:R-:W-:-:S13]  /*6500*/  ISETP.GT.AND P1, PT, R3, RZ, P0 ;  /* 0x000000ff0300720c */ /* 0x000fda0000724270 */
[----:B------:R-:W-:Y:S01]  /*6510*/  @P1 STG.E.U16 desc[UR38][R10.64+0x62], R81 ;  /* 0x000062510a001986 */ /* 0x000fe2000c101526 */
[----:B------:R-:W-:-:S13]  /*6520*/  ISETP.GT.AND P1, PT, R3, 0x8, P3 ;  /* 0x000000080300780c */ /* 0x000fda0001f24270 */
[----:B------:R-:W-:Y:S01]  /*6530*/  @P1 STG.E.U16 desc[UR38][R8.64+0x60], R82 ;  /* 0x0000605208001986 */ /* 0x000fe2000c101526 */
[----:B------:R-:W-:-:S13]  /*6540*/  ISETP.GT.AND P1, PT, R3, 0x8, P0 ;  /* 0x000000080300780c */ /* 0x000fda0000724270 */
[----:B------:R-:W-:Y:S01]  /*6550*/  @P1 STG.E.U16 desc[UR38][R8.64+0x62], R83 ;  /* 0x0000625308001986 */ /* 0x000fe2000c101526 */
[----:B------:R-:W-:-:S05]  /*6560*/  IADD3 R14, P1, R23, R8, RZ ;  /* 0x00000008170e7210 */ /* 0x000fca0007f3e0ff */
[----:B------:R-:W-:Y:S01]  /*6570*/  IMAD.X R15, R13, 0x1, R9, P1 ;  /* 0x000000010d0f7824 */ /* 0x000fe200008e0609 */
[----:B------:R-:W-:-:S13]  /*6580*/  ISETP.GT.AND P1, PT, R3, RZ, P2 ;  /* 0x000000ff0300720c */ /* 0x000fda0001724270 */
[----:B------:R-:W-:Y:S01]  /*6590*/  @P1 STG.E.U16 desc[UR38][R10.64+0x70], R84 ;  /* 0x000070540a001986 */ /* 0x000fe2000c101526 */
[----:B------:R-:W-:-:S05]  /*65a0*/  IADD3 R20, P1, R23, R8, RZ ;  /* 0x0000000817147210 */ /* 0x000fca0007f3e0ff */
[----:B------:R-:W-:Y:S01]  /*65b0*/  IMAD.X R21, R13, 0x1, R9, P1 ;  /* 0x000000010d157824 */ /* 0x000fe200008e0609 */
[----:B------:R-:W-:-:S05]  /*65c0*/  IADD3 R12, P1, R23, R10, RZ ;  /* 0x0000000a170c7210 */ /* 0x000fca0007f3e0ff */
[----:B------:R-:W-:Y:S01]  /*65d0*/  IMAD.X R13, R13, 0x1, R11, P1 ;  /* 0x000000010d0d7824 */ /* 0x000fe200008e060b */
[----:B------:R-:W-:-:S04]  /*65e0*/  ISETP.GT.AND P1, PT, R4, 0x39, PT ;  /* 0x000000390400780c */ /* 0x000fc80003f24270 */
[----:B------:R-:W-:-:S13]  /*65f0*/  ISETP.GT.AND P5, PT, R3, RZ, P1 ;  /* 0x000000ff0300720c */ /* 0x000fda0000fa4270 */
[----:B------:R-:W-:Y:S01]  /*6600*/  @P5 STG.E.U16 desc[UR38][R10.64+0x72], R85 ;  /* 0x000072550a005986 */ /* 0x000fe2000c101526 */
[----:B------:R-:W-:-:S13]  /*6610*/  ISETP.GT.AND P5, PT, R3, 0x8, P2 ;  /* 0x000000080300780c */ /* 0x000fda00017a4270 */
[----:B------:R-:W-:Y:S01]  /*6620*/  @P5 STG.E.U16 desc[UR38][R8.64+0x70], R86 ;  /* 0x0000705608005986 */ /* 0x000fe2000c101526 */
[----:B------:R-:W-:-:S13]  /*6630*/  ISETP.GT.AND P5, PT, R3, 0x8, P1 ;  /* 0x000000080300780c */ /* 0x000fda0000fa4270 */
[----:B------:R0:W-:Y:S01]  /*6640*/  @P5 STG.E.U16 desc[UR38][R8.64+0x72], R87 ;  /* 0x0000725708005986 */ /* 0x0001e2000c101526 */
[C---:B------:R-:W-:Y:S02]  /*6650*/  ISETP.GT.AND P5, PT, R3.reuse, 0x80, P6 ;  /* 0x000000800300780c */ /* 0x040fe400037a4270 */
[----:B------:R-:W-:-:S11]  /*6660*/  ISETP.GT.AND P6, PT, R3, 0x88, P6 ;  /* 0x000000880300780c */ /* 0x000fd600037c4270 */
[----:B------:R-:W-:Y:S01]  /*6670*/  @P5 STG.E.U16 desc[UR38][R12.64], R24 ;  /* 0x000000180c005986 */ /* 0x000fe2000c101526 */
[----:B------:R-:W-:-:S04]  /*6680*/  ISETP.GT.AND P5, PT, R4, 0x1, PT ;  /* 0x000000010400780c */ /* 0x000fc80003fa4270 */
[----:B------:R-:W-:-:S13]  /*6690*/  ISETP.GT.AND P5, PT, R3, 0x80, P5 ;  /* 0x000000800300780c */ /* 0x000fda0002fa4270 */
[----:B0-----:R-:W-:Y:S02]  /*66a0*/  @P5 IMAD.MOV.U32 R8, RZ, RZ, R12 ;  /* 0x000000ffff085224 */ /* 0x001fe400078e000c */
[----:B------:R-:W-:-:S05]  /*66b0*/  @P5 IMAD.MOV.U32 R9, RZ, RZ, R13 ;  /* 0x000000ffff095224 */ /* 0x000fca00078e000d */
[----:B------:R0:W-:Y:S01]  /*66c0*/  @P5 STG.E.U16 desc[UR38][R8.64+0x2], R25 ;  /* 0x0000021908005986 */ /* 0x0001e2000c101526 */
[----:B------:R-:W-:-:S03]  /*66d0*/  ISETP.NE.AND P5, PT, R5, RZ, PT ;  /* 0x000000ff0500720c */ /* 0x000fc60003fa5270 */
[----:B------:R-:W-:Y:S01]  /*66e0*/  @P6 STG.E.U16 desc[UR38][R14.64], R26 ;  /* 0x0000001a0e006986 */ /* 0x000fe2000c101526 */
[----:B------:R-:W-:-:S04]  /*66f0*/  ISETP.GT.AND P6, PT, R4, 0x1, PT ;  /* 0x000000010400780c */ /* 0x000fc80003fc4270 */
[----:B------:R-:W-:-:S13]  /*6700*/  ISETP.GT.AND P6, PT, R3, 0x88, P6 ;  /* 0x000000880300780c */ /* 0x000fda00037c4270 */
[----:B------:R-:W-:Y:S01]  /*6710*/  @P6 STG.E.U16 desc[UR38][R20.64+0x2], R27 ;  /* 0x0000021b14006986 */ /* 0x000fe2000c101526 */
[----:B------:R-:W-:-:S04]  /*6720*/  ISETP.GT.AND P6, PT, R4, 0x8, PT ;  /* 0x000000080400780c */ /* 0x000fc80003fc4270 */
[----:B------:R-:W-:-:S13]  /*6730*/  ISETP.GT.AND P6, PT, R3, 0x80, P6 ;  /* 0x000000800300780c */ /* 0x000fda00037c4270 */
[----:B0-----:R-:W-:Y:S02]  /*6740*/  @P6 IMAD.MOV.U32 R8, RZ, RZ, R12 ;  /* 0x000000ffff086224 */ /* 0x001fe400078e000c */
[----:B------:R-:W-:-:S05]  /*6750*/  @P6 IMAD.MOV.U32 R9, RZ, RZ, R13 ;  /* 0x000000ffff096224 */ /* 0x000fca00078e000d */
[----:B------:R0:W-:Y:S01]  /*6760*/  @P6 STG.E.U16 desc[UR38][R8.64+0x10], R28 ;  /* 0x0000101c08006986 */ /* 0x0001e2000c101526 */
[----:B------:R-:W-:-:S04]  /*6770*/  ISETP.GT.AND P6, PT, R4, 0x9, PT ;  /* 0x000000090400780c */ /* 0x000fc80003fc4270 */
[----:B------:R-:W-:-:S13]  /*6780*/  ISETP.GT.AND P6, PT, R3, 0x80, P6 ;  /* 0x000000800300780c */ /* 0x000fda00037c4270 */
[----:B0-----:R-:W-:Y:S02]  /*6790*/  @P6 IMAD.MOV.U32 R8, RZ, RZ, R12 ;  /* 0x000000ffff086224 */ /* 0x001fe400078e000c */
[----:B------:R-:W-:-:S05]  /*67a0*/  @P6 IMAD.MOV.U32 R9, RZ, RZ, R13 ;  /* 0x000000ffff096224 */ /* 0x000fca00078e000d */
[----:B------:R0:W-:Y:S01]  /*67b0*/  @P6 STG.E.U16 desc[UR38][R8.64+0x12], R29 ;  /* 0x0000121d08006986 */ /* 0x0001e2000c101526 */
[----:B------:R-:W-:-:S04]  /*67c0*/  ISETP.GT.AND P6, PT, R4, 0x8, PT ;  /* 0x000000080400780c */ /* 0x000fc80003fc4270 */
[----:B------:R-:W-:-:S13]  /*67d0*/  ISETP.GT.AND P6, PT, R3, 0x88, P6 ;  /* 0x000000880300780c */ /* 0x000fda00037c4270 */
        /* <DEDUP_REMOVED lines=45> */
[----:B------:R-:W-:Y:S01]  /*6ab0*/  @P6 STG.E.U16 desc[UR38][R8.64+0x42], R41 ;  /* 0x0000422908006986 */ /* 0x000fe2000c101526 */
[----:B------:R-:W-:-:S04]  /*6ac0*/  ISETP.GT.AND P6, PT, R4, 0x20, PT ;  /* 0x000000200400780c */ /* 0x000fc80003fc4270 */
[----:B------:R-:W-:-:S13]  /*6ad0*/  ISETP.GT.AND P6, PT, R3, 0x88, P6 ;  /* 0x000000880300780c */ /* 0x000fda00037c4270 */
[----:B------:R-:W-:Y:S01]  /*6ae0*/  @P6 STG.E.U16 desc[UR38][R6.64+0x40], R42 ;  /* 0x0000402a06006986 */ /* 0x000fe2000c101526 */
[----:B------:R-:W-:-:S04]  /*6af0*/  ISETP.GT.AND P6, PT, R4, 0x21, PT ;  /* 0x000000210400780c */ /* 0x000fc80003fc4270 */
[----:B------:R-:W-:-:S13]  /*6b00*/  ISETP.GT.AND P6, PT, R3, 0x88, P6 ;  /* 0x000000880300780c */ /* 0x000fda00037c4270 */
[----:B------:R-:W-:Y:S02]  /*6b10*/  @P6 IMAD.MOV.U32 R4, RZ, RZ, R6 ;  /* 0x000000ffff046224 */ /* 0x000fe400078e0006 */
[----:B------:R-:W-:-:S05]  /*6b20*/  @P6 IMAD.MOV.U32 R5, RZ, RZ, R7 ;  /* 0x000000ffff056224 */ /* 0x000fca00078e0007 */
[----:B------:R0:W-:Y:S01]  /*6b30*/  @P6 STG.E.U16 desc[UR38][R4.64+0x42], R43 ;  /* 0x0000422b04006986 */ /* 0x0001e2000c101526 */
[C---:B------:R-:W-:Y:S02]  /*6b40*/  ISETP.GT.AND P6, PT, R3.reuse, 0x80, P5 ;  /* 0x000000800300780c */ /* 0x040fe40002fc4270 */
[----:B------:R-:W-:-:S11]  /*6b50*/  ISETP.GT.AND P5, PT, R3, 0x88, P5 ;  /* 0x000000880300780c */ /* 0x000fd60002fa4270 */
[----:B0-----:R-:W-:Y:S02]  /*6b60*/  @P6 IMAD.MOV.U32 R4, RZ, RZ, R12 ;  /* 0x000000ffff046224 */ /* 0x001fe400078e000c */
[----:B------:R-:W-:-:S05]  /*6b70*/  @P6 IMAD.MOV.U32 R5, RZ, RZ, R13 ;  /* 0x000000ffff056224 */ /* 0x000fca00078e000d */
[----:B------:R0:W-:Y:S01]  /*6b80*/  @P6 STG.E.U16 desc[UR38][R4.64+0x50], R44 ;  /* 0x0000502c04006986 */ /* 0x0001e2000c101526 */
[C---:B------:R-:W-:Y:S02]  /*6b90*/  ISETP.GT.AND P6, PT, R3.reuse, 0x80, P4 ;  /* 0x000000800300780c */ /* 0x040fe400027c4270 */
[----:B------:R-:W-:-:S11]  /*6ba0*/  ISETP.GT.AND P4, PT, R3, 0x88, P4 ;  /* 0x000000880300780c */ /* 0x000fd60002784270 */
[----:B0-----:R-:W-:Y:S02]  /*6bb0*/  @P6 IMAD.MOV.U32 R4, RZ, RZ, R12 ;  /* 0x000000ffff046224 */ /* 0x001fe400078e000c */
[----:B------:R-:W-:-:S05]  /*6bc0*/  @P6 IMAD.MOV.U32 R5, RZ, RZ, R13 ;  /* 0x000000ffff056224 */ /* 0x000fca00078e000d */
[----:B------:R0:W-:Y:S02]  /*6bd0*/  @P6 STG.E.U16 desc[UR38][R4.64+0x52], R45 ;  /* 0x0000522d04006986 */ /* 0x0001e4000c101526 */
[----:B0-----:R-:W-:Y:S02]  /*6be0*/  @P5 IMAD.MOV.U32 R4, RZ, RZ, R6 ;  /* 0x000000ffff045224 */ /* 0x001fe400078e0006 */
[----:B------:R-:W-:-:S05]  /*6bf0*/  @P5 IMAD.MOV.U32 R5, RZ, RZ, R7 ;  /* 0x000000ffff055224 */ /* 0x000fca00078e0007 */
[----:B------:R0:W-:Y:S01]  /*6c00*/  @P5 STG.E.U16 desc[UR38][R4.64+0x50], R46 ;  /* 0x0000502e04005986 */ /* 0x0001e2000c101526 */
[C---:B------:R-:W-:Y:S02]  /*6c10*/  ISETP.GT.AND P5, PT, R3.reuse, 0x80, P3 ;  /* 0x000000800300780c */ /* 0x040fe40001fa4270 */
[----:B------:R-:W-:Y:S01]  /*6c20*/  ISETP.GT.AND P3, PT, R3, 0x88, P3 ;  /* 0x000000880300780c */ /* 0x000fe20001f64270 */
        /* <DEDUP_REMOVED lines=17> */
[----:B------:R0:W-:Y:S02]  /*6d40*/  @P3 STG.E.U16 desc[UR38][R4.64+0x60], R50 ;  /* 0x0000603204003986 */ /* 0x0001e4000c101526 */
[----:B0-----:R-:W-:Y:S02]  /*6d50*/  @P0 IMAD.MOV.U32 R4, RZ, RZ, R6 ;  /* 0x000000ffff040224 */ /* 0x001fe400078e0006 */
[----:B------:R-:W-:-:S05]  /*6d60*/  @P0 IMAD.MOV.U32 R5, RZ, RZ, R7 ;  /* 0x000000ffff050224 */ /* 0x000fca00078e0007 */
[----:B------:R0:W-:Y:S02]  /*6d70*/  @P0 STG.E.U16 desc[UR38][R4.64+0x62], R51 ;  /* 0x0000623304000986 */ /* 0x0001e4000c101526 */
[----:B0-----:R-:W-:Y:S02]  /*6d80*/  @P5 IMAD.MOV.U32 R4, RZ, RZ, R12 ;  /* 0x000000ffff045224 */ /* 0x001fe400078e000c */
[----:B------:R-:W-:-:S05]  /*6d90*/  @P5 IMAD.MOV.U32 R5, RZ, RZ, R13 ;  /* 0x000000ffff055224 */ /* 0x000fca00078e000d */
[----:B------:R0:W-:Y:S04]  /*6da0*/  @P5 STG.E.U16 desc[UR38][R4.64+0x70], R52 ;  /* 0x0000703404005986 */ /* 0x0001e8000c101526 */
[----:B------:R1:W-:Y:S01]  /*6db0*/  @P4 STG.E.U16 desc[UR38][R12.64+0x72], R53 ;  /* 0x000072350c004986 */ /* 0x0003e2000c101526 */
[----:B0-----:R-:W-:Y:S02]  /*6dc0*/  @P2 IMAD.MOV.U32 R4, RZ, RZ, R6 ;  /* 0x000000ffff042224 */ /* 0x001fe400078e0006 */
[----:B------:R-:W-:-:S05]  /*6dd0*/  @P2 IMAD.MOV.U32 R5, RZ, RZ, R7 ;  /* 0x000000ffff052224 */ /* 0x000fca00078e0007 */
[----:B------:R1:W-:Y:S04]  /*6de0*/  @P2 STG.E.U16 desc[UR38][R4.64+0x70], R54 ;  /* 0x0000703604002986 */ /* 0x0003e8000c101526 */
[----:B------:R1:W-:Y:S02]  /*6df0*/  @P1 STG.E.U16 desc[UR38][R6.64+0x72], R55 ;  /* 0x0000723706001986 */ /* 0x0003e4000c101526 */
.L_x_156:
[----:B------:R-:W-:Y:S05]  /*6e00*/  BSYNC B0 ;  /* 0x0000000000007941 */ /* 0x000fea0003800000 */
.L_x_32:
[----:B------:R-:W-:Y:S01]  /*6e10*/  IADD3 R16, P0, R16, UR36, RZ ;  /* 0x0000002410107c10 */ /* 0x000fe2000ff1e0ff */
[----:B------:R-:W-:Y:S01]  /*6e20*/  ULDC.64 UR4, c[0x0][0x650] ;  /* 0x0001940000047ab9 */ /* 0x000fe20000000a00 */
[----:B------:R-:W-:Y:S01]  /*6e30*/  PRMT R3, RZ, 0x7610, R3 ;  /* 0x00007610ff037816 */ /* 0x000fe20000000003 */
[----:B------:R-:W-:Y:S01]  /*6e40*/  IMAD.MOV.U32 R102, RZ, RZ, -0x1 ;  /* 0xffffffffff667424 */ /* 0x000fe200078e00ff */
[----:B------:R-:W-:Y:S01]  /*6e50*/  IADD3.X R17, R17, UR42, RZ, P0, !PT ;  /* 0x0000002a11117c10 */ /* 0x000fe200087fe4ff */
[----:B------:R-:W-:Y:S01]  /*6e60*/  IMAD.MOV.U32 R23, RZ, RZ, -0x1 ;  /* 0xffffffffff177424 */ /* 0x000fe200078e00ff */
[----:B------:R-:W-:-:S04]  /*6e70*/  ISETP.GE.U32.AND P0, PT, R16, UR4, PT ;  /* 0x0000000410007c0c */ /* 0x000fc8000bf06070 */
[----:B------:R-:W-:-:S13]  /*6e80*/  ISETP.GE.U32.AND.EX P0, PT, R17, UR5, PT, P0 ;  /* 0x0000000511007c0c */ /* 0x000fda000bf06100 */
[----:B------:R-:W-:Y:S05]  /*6e90*/  @P0 BRA `(.L_x_157) ;  /* 0x0000000400500947 */ /* 0x000fea0003800000 */
[----:B0-----:R-:W0:Y:S01]  /*6ea0*/  LDC.64 R10, c[0x0][0x628] ;  /* 0x00018a00ff0a7b82 */ /* 0x001e220000000a00 */
[----:B-1----:R-:W1:Y:S01]  /*6eb0*/  S2R R12, SR_CTAID.X ;  /* 0x00000000000c7919 */ /* 0x002e620000002500 */
[----:B----4-:R-:W-:Y:S02]  /*6ec0*/  IMAD.MOV.U32 R8, RZ, RZ, R16 ;  /* 0x000000ffff087224 */ /* 0x010fe400078e0010 */
[----:B------:R-:W-:Y:S01]  /*6ed0*/  IMAD.MOV.U32 R9, RZ, RZ, R17 ;  /* 0x000000ffff097224 */ /* 0x000fe200078e0011 */
[----:B------:R-:W4:Y:S03]  /*6ee0*/  S2R R20, SR_CTAID.Y ;  /* 0x0000000000147919 */ /* 0x000f260000002600 */
[----:B------:R-:W1:Y:S08]  /*6ef0*/  LDC R0, c[0x0][0x630] ;  /* 0x00018c00ff007b82 */ /* 0x000e700000000800 */
[----:B------:R-:W1:Y:S01]  /*6f00*/  LDC.64 R14, c[0x0][0x620] ;  /* 0x00018800ff0e7b82 */ /* 0x000e620000000a00 */
[----:B0-----:R-:W-:-:S04]  /*6f10*/  ISETP.NE.U32.AND P0, PT, R10, RZ, PT ;  /* 0x000000ff0a00720c */ /* 0x001fc80003f05070 */
[----:B------:R-:W-:-:S13]  /*6f20*/  ISETP.NE.AND.EX P0, PT, R11, RZ, PT, P0 ;  /* 0x000000ff0b00720c */ /* 0x000fda0003f05300 */
[----:B-1--4-:R-:W-:Y:S05]  /*6f30*/  @!P0 BRA `(.L_x_158) ;  /* 0x0000000000288947 */ /* 0x012fea0003800000 */
        /* <DEDUP_REMOVED lines=10> */
.L_x_158:
[-CC-:B------:R-:W-:Y:S01]  /*6fe0*/  SHF.R.U64 R23, R8, R0.reuse, R9.reuse ;  /* 0x0000000008177219 */ /* 0x180fe20000001209 */
[----:B------:R-:W0:Y:S01]  /*6ff0*/  LDC.64 R26, c[0x0][0x640] ;  /* 0x00019000ff1a7b82 */ /* 0x000e220000000a00 */
[----:B------:R-:W-:Y:S01]  /*7000*/  SHF.R.U32.HI R0, RZ, R0, R9 ;  /* 0x00000000ff007219 */ /* 0x000fe20000011609 */
[----:B------:R-:W-:Y:S01]  /*7010*/  ULDC UR4, c[0x0][0x150] ;  /* 0x0000540000047ab9 */ /* 0x000fe20000000800 */
[----:B------:R-:W-:Y:S02]  /*7020*/  IADD3 R3, P0, RZ, -R23, RZ ;  /* 0x80000017ff037210 */ /* 0x000fe40007f1e0ff */
[----:B------:R-:W-:-:S03]  /*7030*/  I2FP.F32.U32 R7, R12 ;  /* 0x0000000c00077245 */ /* 0x000fc60000201000 */
[----:B------:R-:W1:Y:S01]  /*7040*/  LDC R6, c[0x0][0x618] ;  /* 0x00018600ff067b82 */ /* 0x000e620000000800 */
[----:B------:R-:W-:Y:S02]  /*7050*/  IMAD.X R5, RZ, RZ, ~R0, P0 ;  /* 0x000000ffff057224 */ /* 0x000fe400000e0e00 */
[----:B------:R-:W-:Y:S01]  /*7060*/  FMUL R7, R7, UR4 ;  /* 0x0000000407077c20 */ /* 0x000fe20008400000 */
[----:B------:R-:W-:Y:S01]  /*7070*/  ULDC UR4, c[0x0][0x154] ;  /* 0x0000550000047ab9 */ /* 0x000fe20000000800 */
[-C--:B------:R-:W-:Y:S02]  /*7080*/  IMAD R0, R5, R14.reuse, RZ ;  /* 0x0000000e05007224 */ /* 0x080fe400078e02ff */
[C---:B------:R-:W-:Y:S01]  /*7090*/  IMAD.WIDE.U32 R4, R3.reuse, R14, R16 ;  /* 0x0000000e03047225 */ /* 0x040fe200078e0010 */
[----:B------:R-:W4:Y:S01]  /*70a0*/  LDC R8, c[0x0][0x608] ;  /* 0x00018200ff087b82 */ /* 0x000f220000000800 */
[----:B------:R-:W2:Y:S02]  /*70b0*/  F2I.U32.TRUNC.NTZ R7, R7 ;  /* 0x0000000700077305 */ /* 0x000ea4000020f000 */
[----:B------:R-:W-:Y:S01]  /*70c0*/  IMAD R3, R3, R15, R0 ;  /* 0x0000000f03037224 */ /* 0x000fe200078e0200 */
[----:B------:R-:W-:-:S03]  /*70d0*/  I2FP.F32.U32 R0, R20 ;  /* 0x0000001400007245 */ /* 0x000fc60000201000 */
[----:B------:R-:W-:Y:S01]  /*70e0*/  IMAD.IADD R3, R5, 0x1, R3 ;  /* 0x0000000105037824 */ /* 0x000fe200078e0203 */
[----:B------:R-:W3:Y:S01]  /*70f0*/  LDC R11, c[0x0][0x658] ;  /* 0x00019600ff0b7b82 */ /* 0x000ee20000000800 */
[----:B0-----:R-:W-:-:S04]  /*7100*/  ISETP.NE.U32.AND P0, PT, R26, RZ, PT ;  /* 0x000000ff1a00720c */ /* 0x001fc80003f05070 */
[----:B------:R-:W-:-:S03]  /*7110*/  ISETP.NE.AND.EX P0, PT, R27, RZ, PT, P0 ;  /* 0x000000ff1b00720c */ /* 0x000fc60003f05300 */
[----:B------:R-:W0:Y:S01]  /*7120*/  LDC R9, c[0x0][0x144] ;  /* 0x00005100ff097b82 */ /* 0x000e220000000800 */
[-C--:B-1----:R-:W-:Y:S01]  /*7130*/  SHF.R.U64 R10, R4, R6.reuse, R3 ;  /* 0x00000006040a7219 */ /* 0x082fe20000001203 */
[----:B--2---:R-:W-:Y:S01]  /*7140*/  IMAD.MOV R7, RZ, RZ, -R7 ;  /* 0x000000ffff077224 */ /* 0x004fe200078e0a07 */
[----:B------:R-:W-:Y:S01]  /*7150*/  SHF.R.U32.HI R3, RZ, R6, R3 ;  /* 0x00000006ff037219 */ /* 0x000fe20000011603 */
[----:B------:R-:W-:-:S04]  /*7160*/  FMUL R6, R0, UR4 ;  /* 0x0000000400067c20 */ /* 0x000fc80008400000 */
[----:B------:R-:W1:Y:S01]  /*7170*/  LDC R21, c[0x0][0x148] ;  /* 0x00005200ff157b82 */ /* 0x000e620000000800 */
[----:B------:R2:W0:Y:S01]  /*7180*/  F2I.U32.TRUNC.NTZ R14, R6 ;  /* 0x00000006000e7305 */ /* 0x000422000020f000 */
[-CC-:B----4-:R-:W-:Y:S02]  /*7190*/  SHF.R.U64 R13, R10, R8.reuse, R3.reuse ;  /* 0x000000080a0d7219 */ /* 0x190fe40000001203 */
[----:B------:R-:W-:-:S04]  /*71a0*/  SHF.R.U32.HI R0, RZ, R8, R3 ;  /* 0x00000008ff007219 */ /* 0x000fc80000011603 */
[----:B------:R-:W4:Y:S01]  /*71b0*/  LDC R24, c[0x0][0x600] ;  /* 0x00018000ff187b82 */ /* 0x000f220000000800 */
[-CC-:B---3--:R-:W-:Y:S02]  /*71c0*/  SHF.R.U64 R15, R13, R11.reuse, R0.reuse ;  /* 0x0000000b0d0f7219 */ /* 0x188fe40000001200 */
[----:B------:R-:W-:-:S03]  /*71d0*/  SHF.R.U32.HI R5, RZ, R11, R0 ;  /* 0x0000000bff057219 */ /* 0x000fc60000011600 */
[----:B------:R-:W-:Y:S02]  /*71e0*/  IMAD.MOV.U32 R4, RZ, RZ, R15 ;  /* 0x000000ffff047224 */ /* 0x000fe400078e000f */
[----:B------:R-:W3:Y:S01]  /*71f0*/  LDC R28, c[0x0][0x648] ;  /* 0x00019200ff1c7b82 */ /* 0x000ee20000000800 */
[----:B0-----:R-:W-:-:S07]  /*7200*/  IMAD R25, R9, R7, R12 ;  /* 0x0000000709197224 */ /* 0x001fce00078e020c */
[----:B------:R-:W0:Y:S08]  /*7210*/  LDC R29, c[0x0][0x638] ;  /* 0x00018e00ff1d7b82 */ /* 0x000e300000000800 */
[----:B------:R-:W0:Y:S01]  /*7220*/  LDC R30, c[0x0][0x610] ;  /* 0x00018400ff1e7b82 */ /* 0x000e220000000800 */
[----:B-12-4-:R-:W-:Y:S05]  /*7230*/  @!P0 BRA `(.L_x_159) ;  /* 0x0000000000288947 */ /* 0x016fea0003800000 */
[----:B------:R-:W1:Y:S02]  /*7240*/  LDC R0, c[0x0][0x64c] ;  /* 0x00019300ff007b82 */ /* 0x000e640000000800 */
[----:B-1----:R-:W-:-:S05]  /*7250*/  IADD3 R3, P0, R15, R0, RZ ;  /* 0x000000000f037210 */ /* 0x002fca0007f1e0ff */
        /* <DEDUP_REMOVED lines=8> */
.L_x_159:
[----:B------:R-:W-:Y:S01]  /*72e0*/  ISETP.NE.AND P0, PT, R2, 0x1, PT ;  /* 0x000000010200780c */ /* 0x000fe20003f05270 */
[----:B------:R-:W-:Y:S01]  /*72f0*/  IMAD.MOV R14, RZ, RZ, -R14 ;  /* 0x000000ffff0e7224 */ /* 0x000fe200078e0a0e */
[----:B---3--:R-:W-:Y:S01]  /*7300*/  SHF.R.U64 R0, R4, R28, R5 ;  /* 0x0000001c04007219 */ /* 0x008fe20000001205 */
[----:B------:R-:W-:Y:S01]  /*7310*/  VIADD R5, R24, 0xffffffff ;  /* 0xffffffff18057836 */ /* 0x000fe20000000000 */
[----:B------:R-:W-:-:S03]  /*7320*/  LOP3.LUT R3, R13, R100, RZ, 0xc0, !PT ;  /* 0x000000640d037212 */ /* 0x000fc600078ec0ff */
[----:B------:R-:W-:Y:S01]  /*7330*/  IMAD.MOV R4, RZ, RZ, -R0 ;  /* 0x000000ffff047224 */ /* 0x000fe200078e0a00 */
[----:B------:R-:W-:Y:S01]  /*7340*/  LOP3.LUT R10, R10, R5, RZ, 0xc0, !PT ;  /* 0x000000050a0a7212 */ /* 0x000fe200078ec0ff */
[----:B------:R-:W-:Y:S02]  /*7350*/  IMAD R0, R96, R0, R3 ;  /* 0x0000000060007224 */ /* 0x000fe400078e0203 */
[----:B0-----:R-:W-:Y:S02]  /*7360*/  IMAD R3, R4, R29, R15 ;  /* 0x0000001d04037224 */ /* 0x001fe400078e020f */
[----:B------:R-:W-:Y:S02]  /*7370*/  @P0 IMAD R25, R21, R14, R20 ;  /* 0x0000000e15190224 */ /* 0x000fe400078e0214 */
[----:B------:R-:W-:Y:S02]  /*7380*/  IMAD R5, R3, R24, R10 ;  /* 0x0000001803057224 */ /* 0x000fe400078e020a */
[----:B------:R-:W-:-:S02]  /*7390*/  IMAD R0, R0, R30, R25 ;  /* 0x0000001e00007224 */ /* 0x000fc400078e0219 */
[----:B------:R-:W-:-:S03]  /*73a0*/  IMAD.MOV.U32 R4, RZ, RZ, 0x1 ;  /* 0x00000001ff047424 */ /* 0x000fc600078e00ff */
[----:B------:R-:W-:Y:S02]  /*73b0*/  SEL R102, R5, R0, !P0 ;  /* 0x0000000005667207 */ /* 0x000fe40004000000 */
[----:B------:R-:W-:Y:S02]  /*73c0*/  PRMT R3, R4, 0x7610, R3 ;  /* 0x0000761004037816 */ /* 0x000fe40000000003 */
[----:B------:R-:W-:-:S07]  /*73d0*/  SEL R0, R0, R5, !P0 ;  /* 0x0000000500007207 */ /* 0x000fce0004000000 */
.L_x_157:
[----:B------:R-:W-:Y:S01]  /*73e0*/  LOP3.LUT P0, RZ, R3, 0xff, RZ, 0xc0, !PT ;  /* 0x000000ff03ff7812 */ /* 0x000fe2000780c0ff */
[----:B------:R-:W-:-:S12]  /*73f0*/  IMAD.MOV.U32 R109, RZ, RZ, R0 ;  /* 0x000000ffff6d7224 */ /* 0x000fd800078e0000 */
[----:B------:R-:W-:Y:S05]  /*7400*/  @P0 BRA `(.L_x_160) ;  /* 0xffffffa0002c0947 */ /* 0x000fea000383ffff */
[----:B------:R-:W-:Y:S05]  /*7410*/  EXIT ;  /* 0x000000000000794d */ /* 0x000fea0003800000 */
.L_x_7:
        /* <DEDUP_REMOVED lines=26> */
.L_x_162:
[----:B------:R-:W0:Y:S01]  /*75c0*/  LDC.64 R30, c[0x0][0x640] ;  /* 0x00019000ff1e7b82 */ /* 0x000e220000000a00 */
[-CC-:B------:R-:W-:Y:S01]  /*75d0*/  SHF.R.U64 R21, R14, R8.reuse, R15.reuse ;  /* 0x000000080e157219 */ /* 0x180fe2000000120f */
[----:B------:R-:W-:Y:S01]  /*75e0*/  IMAD.MOV.U32 R27, RZ, RZ, 0x1 ;  /* 0x00000001ff1b7424 */ /* 0x000fe200078e00ff */
[----:B------:R-:W-:Y:S02]  /*75f0*/  SHF.R.U32.HI R7, RZ, R8, R15 ;  /* 0x00000008ff077219 */ /* 0x000fe4000001160f */
[----:B------:R-:W-:-:S03]  /*7600*/  IADD3 R13, P0, RZ, -R21, RZ ;  /* 0x80000015ff0d7210 */ /* 0x000fc60007f1e0ff */
[----:B------:R-:W1:Y:S02]  /*7610*/  LDC R12, c[0x0][0x618] ;  /* 0x00018600ff0c7b82 */ /* 0x000e640000000800 */
[----:B------:R-:W-:Y:S02]  /*7620*/  IMAD.X R7, RZ, RZ, ~R7, P0 ;  /* 0x000000ffff077224 */ /* 0x000fe400000e0e07 */
[----:B------:R-:W-:-:S04]  /*7630*/  IMAD.WIDE.U32 R10, R13, R22, R16 ;  /* 0x000000160d0a7225 */ /* 0x000fc800078e0010 */
[----:B------:R-:W2:Y:S01]  /*7640*/  LDC R14, c[0x0][0x608] ;  /* 0x00018200ff0e7b82 */ /* 0x000ea20000000800 */
[----:B------:R-:W-:-:S04]  /*7650*/  IMAD R8, R7, R22, RZ ;  /* 0x0000001607087224 */ /* 0x000fc800078e02ff */
[----:B------:R-:W-:-:S03]  /*7660*/  IMAD R7, R13, R23, R8 ;  /* 0x000000170d077224 */ /* 0x000fc600078e0208 */
[----:B------:R-:W3:Y:S01]  /*7670*/  LDC R28, c[0x0][0x658] ;  /* 0x00019600ff1c7b82 */ /* 0x000ee20000000800 */
[----:B------:R-:W-:Y:S01]  /*7680*/  IMAD.IADD R7, R11, 0x1, R7 ;  /* 0x000000010b077824 */ /* 0x000fe200078e0207 */
[----:B0-----:R-:W-:Y:S01]  /*7690*/  ISETP.NE.U32.AND P0, PT, R30, RZ, PT ;  /* 0x000000ff1e00720c */ /* 0x001fe20003f05070 */
[----:B------:R-:W-:-:S03]  /*76a0*/  IMAD.MOV.U32 R11, RZ, RZ, -0x1 ;  /* 0xffffffffff0b7424 */ /* 0x000fc600078e00ff */
        /* <DEDUP_REMOVED lines=8> */
[-C--:B---3--:R-:W-:Y:S02]  /*7730*/  SHF.L.U32 R10, R11, R28.reuse, RZ ;  /* 0x0000001c0b0a7219 */ /* 0x088fe400000006ff */
[--C-:B------:R-:W-:Y:S02]  /*7740*/  SHF.R.U64 R26, R22, R28, R7.reuse ;  /* 0x0000001c161a7219 */ /* 0x100fe40000001207 */
[----:B------:R-:W-:Y:S02]  /*7750*/  LOP3.LUT R29, RZ, R10, RZ, 0x33, !PT ;  /* 0x0000000aff1d7212 */ /* 0x000fe400078e33ff */
[----:B------:R-:W-:Y:S01]  /*7760*/  SHF.R.U32.HI R11, RZ, R28, R7 ;  /* 0x0000001cff0b7219 */ /* 0x000fe20000011607 */
[----:B------:R-:W3:Y:S01]  /*7770*/  LDC R32, c[0x0][0x610] ;  /* 0x00018400ff207b82 */ /* 0x000ee20000000800 */
[----:B------:R-:W-:Y:S01]  /*7780*/  IMAD.MOV.U32 R10, RZ, RZ, R26 ;  /* 0x000000ffff0a7224 */ /* 0x000fe200078e001a */
[----:B------:R-:W-:Y:S06]  /*7790*/  @!P0 BRA `(.L_x_163) ;  /* 0x0000000000288947 */ /* 0x000fec0003800000 */
        /* <DEDUP_REMOVED lines=10> */
.L_x_163:
[----:B------:R-:W-:Y:S02]  /*7840*/  ISETP.NE.AND P0, PT, R2, 0x1, PT ;  /* 0x000000010200780c */ /* 0x000fe40003f05270 */
[----:B-1----:R-:W-:Y:S01]  /*7850*/  SHF.R.U64 R8, R10, R8, R11 ;  /* 0x000000080a087219 */ /* 0x002fe2000000120b */
[----:B0-----:R-:W-:Y:S01]  /*7860*/  VIADD R11, R23, 0xffffffff ;  /* 0xffffffff170b7836 */ /* 0x001fe20000000000 */
[----:B------:R-:W-:Y:S02]  /*7870*/  SHF.L.U32 R27, R27, R28, RZ ;  /* 0x0000001c1b1b7219 */ /* 0x000fe400000006ff */
[----:B------:R-:W-:Y:S01]  /*7880*/  LOP3.LUT R5, R22, R29, RZ, 0xc0, !PT ;  /* 0x0000001d16057212 */ /* 0x000fe200078ec0ff */
[----:B------:R-:W-:-:S04]  /*7890*/  IMAD.MOV R7, RZ, RZ, -R8 ;  /* 0x000000ffff077224 */ /* 0x000fc800078e0a08 */
[----:B------:R-:W-:Y:S02]  /*78a0*/  IMAD R5, R27, R8, R5 ;  /* 0x000000081b057224 */ /* 0x000fe400078e0205 */
[----:B------:R-:W-:Y:S01]  /*78b0*/  @P0 IMAD R6, R9, R24, R4 ;  /* 0x0000001809060224 */ /* 0x000fe200078e0204 */
[----:B------:R-:W-:Y:S01]  /*78c0*/  LOP3.LUT R9, R20, R11, RZ, 0xc0, !PT ;  /* 0x0000000b14097212 */ /* 0x000fe200078ec0ff */
[----:B--2---:R-:W-:Y:S02]  /*78d0*/  IMAD R4, R7, R25, R26 ;  /* 0x0000001907047224 */ /* 0x004fe400078e021a */
[----:B---3--:R-:W-:Y:S02]  /*78e0*/  IMAD R6, R5, R32, R6 ;  /* 0x0000002005067224 */ /* 0x008fe400078e0206 */
[----:B------:R-:W-:Y:S02]  /*78f0*/  IMAD R5, R4, R23, R9 ;  /* 0x0000001704057224 */ /* 0x000fe400078e0209 */
[----:B------:R-:W-:-:S02]  /*7900*/  IMAD.MOV.U32 R8, RZ, RZ, 0x1 ;  /* 0x00000001ff087424 */ /* 0x000fc400078e00ff */
[----:B------:R-:W-:Y:S01]  /*7910*/  IMAD.MOV.U32 R7, RZ, RZ, R21 ;  /* 0x000000ffff077224 */ /* 0x000fe200078e0015 */
[----:B------:R-:W-:Y:S02]  /*7920*/  SEL R19, R5, R6, !P0 ;  /* 0x0000000605137207 */ /* 0x000fe40004000000 */
[----:B------:R-:W-:-:S07]  /*7930*/  SEL R12, R6, R5, !P0 ;  /* 0x00000005060c7207 */ /* 0x000fce0004000000 */
.L_x_161:
[----:B------:R-:W-:-:S08]  /*7940*/  NOP ;  /* 0x0000000000007918 */ /* 0x000fd00000000000 */
[----:B------:R-:W0:-:S00]  /*7950*/  USETMAXREG.DEALLOC.CTAPOOL 0x28 ;  /* 0x00000028000079c8 */ /* 0x000e0000080e0500 */
[----:B0-----:R-:W-:-:S13]  /*7960*/  ISETP.NE.AND P0, PT, R3, RZ, PT ;  /* 0x000000ff0300720c */ /* 0x001fda0003f05270 */
[----:B------:R-:W-:Y:S05]  /*7970*/  @P0 EXIT ;  /* 0x000000000000094d */ /* 0x000fea0003800000 */
[----:B------:R-:W-:Y:S01]  /*7980*/  LOP3.LUT P0, RZ, R8, 0xff, RZ, 0xc0, !PT ;  /* 0x000000ff08ff7812 */ /* 0x000fe2000780c0ff */
[----:B------:R-:W-:Y:S02]  /*7990*/  IMAD.MOV.U32 R3, RZ, RZ, 0x1 ;  /* 0x00000001ff037424 */ /* 0x000fe400078e00ff */
[----:B------:R-:W-:-:S10]  /*79a0*/  IMAD.MOV.U32 R13, RZ, RZ, RZ ;  /* 0x000000ffff0d7224 */ /* 0x000fd400078e00ff */
[----:B------:R-:W-:Y:S05]  /*79b0*/  @!P0 BRA `(.L_x_164) ;  /* 0x0000000c00648947 */ /* 0x000fea0003800000 */
[----:B------:R-:W0:Y:S01]  /*79c0*/  LDC R3, c[0x0][0x28c] ;  /* 0x0000a300ff037b82 */ /* 0x000e220000000800 */
[----:B------:R-:W-:Y:S01]  /*79d0*/  ULDC UR5, c[0x0][0x658] ;  /* 0x0001960000057ab9 */ /* 0x000fe20000000800 */
[----:B------:R-:W-:Y:S01]  /*79e0*/  UMOV UR10, 0xffffffff ;  /* 0xffffffff000a7882 */ /* 0x000fe20000000000 */
[----:B------:R-:W-:Y:S01]  /*79f0*/  UMOV UR11, 0x1 ;  /* 0x00000001000b7882 */ /* 0x000fe20000000000 */
[----:B------:R-:W-:Y:S01]  /*7a00*/  USHF.L.U32 UR10, UR10, UR5, URZ ;  /* 0x000000050a0a7299 */ /* 0x000fe2000800063f */
[----:B------:R-:W-:Y:S01]  /*7a10*/  BSSY B0, `(.L_x_164) ;  /* 0x00000d3000007945 */ /* 0x000fe20003800000 */
[----:B------:R-:W-:Y:S01]  /*7a20*/  IMAD.MOV.U32 R11, RZ, RZ, 0x1 ;  /* 0x00000001ff0b7424 */ /* 0x000fe200078e00ff */
[----:B------:R-:W-:Y:S01]  /*7a30*/  LOP3.LUT R10, R18, 0x2, RZ, 0xfc, !PT ;  /* 0x00000002120a7812 */ /* 0x000fe200078efcff */
[----:B------:R-:W1:Y:S01]  /*7a40*/  S2UR UR9, SR_CgaCtaId ;  /* 0x00000000000979c3 */ /* 0x000e620000008800 */
[----:B------:R-:W-:Y:S01]  /*7a50*/  ULOP3.LUT UR13, URZ, UR10, URZ, 0x33, !UPT ;  /* 0x0000000a3f0d7292 */ /* 0x000fe2000f8e333f */
[----:B------:R-:W-:Y:S01]  /*7a60*/  IMAD.MOV.U32 R13, RZ, RZ, RZ ;  /* 0x000000ffff0d7224 */ /* 0x000fe200078e00ff */
[----:B------:R-:W-:Y:S01]  /*7a70*/  ULDC UR4, c[0x0][0x600] ;  /* 0x0001800000047ab9 */ /* 0x000fe20000000800 */
[----:B------:R-:W-:Y:S01]  /*7a80*/  UMOV UR18, 0x5 ;  /* 0x0000000500127882 */ /* 0x000fe20000000000 */
[----:B------:R-:W-:-:S02]  /*7a90*/  UIADD3 UR4, UR4, -0x1, URZ ;  /* 0xffffffff04047890 */ /* 0x000fc4000fffe03f */
[----:B------:R-:W-:Y:S01]  /*7aa0*/  USHF.L.U32 UR5, UR11, UR5, URZ ;  /* 0x000000050b057299 */ /* 0x000fe2000800063f */
[----:B------:R-:W-:Y:S01]  /*7ab0*/  ULDC.64 UR24, c[0x0][0x198] ;  /* 0x0000660000187ab9 */ /* 0x000fe20000000a00 */
[----:B0-----:R-:W-:-:S05]  /*7ac0*/  VIADD R3, R3, 0x1f ;  /* 0x0000001f03037836 */ /* 0x001fca0000000000 */
[----:B------:R-:W-:Y:S01]  /*7ad0*/  SHF.R.S32.HI R4, RZ, 0x1f, R3 ;  /* 0x0000001fff047819 */ /* 0x000fe20000011403 */
[----:B-1----:R-:W-:-:S03]  /*7ae0*/  ULOP3.LUT UR8, UR9, 0x1, URZ, 0xc0, !UPT ;  /* 0x0000000109087892 */ /* 0x002fc6000f8ec03f */
[----:B------:R-:W-:Y:S01]  /*7af0*/  LEA.HI R4, R4, R3, RZ, 0x5 ;  /* 0x0000000304047211 */ /* 0x000fe200078f28ff */
[----:B------:R-:W-:Y:S01]  /*7b00*/  USHF.R.U32.HI UR26, URZ, 0x1, UR9 ;  /* 0x000000013f1a7899 */ /* 0x000fe20008011609 */
[----:B------:R-:W-:Y:S01]  /*7b10*/  IMAD.MOV.U32 R3, RZ, RZ, 0x1 ;  /* 0x00000001ff037424 */ /* 0x000fe200078e00ff */
[----:B------:R-:W-:Y:S01]  /*7b20*/  USHF.L.U32 UR6, UR9, 0x5, URZ ;  /* 0x0000000509067899 */ /* 0x000fe2000800063f */
[----:B------:R-:W-:Y:S01]  /*7b30*/  SHF.R.S32.HI R8, RZ, 0x5, R4 ;  /* 0x00000005ff087819 */ /* 0x000fe20000011404 */
[----:B------:R-:W-:Y:S02]  /*7b40*/  USHF.L.U32 UR7, UR9, 0xa, URZ ;  /* 0x0000000a09077899 */ /* 0x000fe4000800063f */
[----:B------:R-:W-:Y:S02]  /*7b50*/  ULOP3.LUT UR9, UR9, 0xfffffffe, URZ, 0xc0, !UPT ;  /* 0xfffffffe09097892 */ /* 0x000fe4000f8ec03f */
[----:B------:R-:W-:Y:S01]  /*7b60*/  UISETP.GT.U32.AND UP0, UPT, UR8, 0xffff, UPT ;  /* 0x0000ffff0800788c */ /* 0x000fe2000bf04070 */
[----:B------:R-:W-:Y:S01]  /*7b70*/  VIADD R9, R8, 0x1 ;  /* 0x0000000108097836 */ /* 0x000fe20000000000 */
[----:B------:R-:W-:-:S02]  /*7b80*/  USHF.L.U32 UR10, UR11, UR9, URZ ;  /* 0x000000090b0a7299 */ /* 0x000fc4000800063f */
[----:B------:R-:W-:Y:S02]  /*7b90*/  ULOP3.LUT UR9, UR9, 0x1, URZ, 0xfc, !UPT ;  /* 0x0000000109097892 */ /* 0x000fe4000f8efc3f */
[----:B------:R-:W-:Y:S02]  /*7ba0*/  USEL UR8, UR8, 0xffff, !UP0 ;  /* 0x0000ffff08087887 */ /* 0x000fe4000c000000 */
[----:B------:R-:W-:Y:S02]  /*7bb0*/  USHF.L.U32 UR9, UR11, UR9, URZ ;  /* 0x000000090b097299 */ /* 0x000fe4000800063f */
[----:B------:R-:W-:Y:S02]  /*7bc0*/  ULOP3.LUT UR8, UR8, 0xffff, URZ, 0xc0, !UPT ;  /* 0x0000ffff08087892 */ /* 0x000fe4000f8ec03f */
[----:B------:R-:W-:Y:S02]  /*7bd0*/  ULOP3.LUT UR6, UR6, 0x20, URZ, 0xc0, !UPT ;  /* 0x0000002006067892 */ /* 0x000fe4000f8ec03f */
[----:B------:R-:W-:-:S02]  /*7be0*/  ULOP3.LUT UR7, UR7, 0x400, URZ, 0xc0, !UPT ;  /* 0x0000040007077892 */ /* 0x000fc4000f8ec03f */
[----:B------:R-:W-:Y:S02]  /*7bf0*/  ULOP3.LUT UR19, UR10, UR9, URZ, 0xfc, !UPT ;  /* 0x000000090a137292 */ /* 0x000fe4000f8efc3f */
[----:B------:R-:W-:-:S12]  /*7c00*/  USHF.L.U32 UR18, UR18, UR8, URZ ;  /* 0x0000000812127299 */ /* 0x000fd8000800063f */
.L_x_175:
[----:B------:R-:W-:-:S03]  /*7c10*/  UMOV UR8, 0xffffffff ;  /* 0xffffffff00087882 */ /* 0x000fc60000000000 */
[----:B------:R-:W-:Y:S05]  /*7c20*/  BRA.DIV UR8, `(.L_x_165) ;  /* 0x0000000e08d47947 */ /* 0x000fea000b800000 */
[----:B------:R-:W-:-:S13]  /*7c30*/  ELECT P6, URZ, PT ;  /* 0x00000000003f782f */ /* 0x000fda00038c0000 */
.L_x_187:
[----:B------:R-:W0:Y:S01]  /*7c40*/  LDC R4, c[0x0][0x28c] ;  /* 0x0000a300ff047b82 */ /* 0x000e220000000800 */
[----:B------:R-:W-:Y:S01]  /*7c50*/  BSSY B1, `(.L_x_166) ;  /* 0x000003c000017945 */ /* 0x000fe20003800000 */
[----:B0-----:R-:W-:-:S13]  /*7c60*/  ISETP.LT.OR P6, PT, R4, 0x1, !P6 ;  /* 0x000000010400780c */ /* 0x001fda00077c1670 */
[----:B------:R-:W-:Y:S05]  /*7c70*/  @P6 BRA `(.L_x_167) ;  /* 0x0000000000e46947 */ /* 0x000fea0003800000 */
[----:B------:R-:W-:Y:S01]  /*7c80*/  LEA R12, R12, UR26, 0x1 ;  /* 0x0000001a0c0c7c11 */ /* 0x000fe2000f8e08ff */
[----:B------:R-:W-:Y:S01]  /*7c90*/  IMAD.MOV.U32 R20, RZ, RZ, RZ ;  /* 0x000000ffff147224 */ /* 0x000fe200078e00ff */
[----:B------:R-:W-:Y:S01]  /*7ca0*/  LEA R19, R19, UR6, 0x6 ;  /* 0x0000000613137c11 */ /* 0x000fe2000f8e30ff */
[----:B------:R-:W-:Y:S02]  /*7cb0*/  IMAD.MOV.U32 R4, RZ, RZ, R9 ;  /* 0x000000ffff047224 */ /* 0x000fe400078e0009 */
[----:B------:R-:W-:Y:S02]  /*7cc0*/  IMAD.MOV.U32 R5, RZ, RZ, R3 ;  /* 0x000000ffff057224 */ /* 0x000fe400078e0003 */
[----:B------:R-:W-:Y:S02]  /*7cd0*/  IMAD.MOV.U32 R6, RZ, RZ, R13 ;  /* 0x000000ffff067224 */ /* 0x000fe400078e000d */
[----:B------:R-:W-:-:S07]  /*7ce0*/  IMAD.SHL.U32 R15, R12, 0x80, RZ ;  /* 0x000000800c0f7824 */ /* 0x000fce00078e00ff */
.L_x_170:
[----:B------:R-:W0:Y:S01]  /*7cf0*/  S2R R21, SR_CgaCtaId ;  /* 0x0000000000157919 */ /* 0x000e220000008800 */
[----:B------:R-:W-:Y:S02]  /*7d00*/  MOV R12, 0x400 ;  /* 0x00000400000c7802 */ /* 0x000fe40000000f00 */
[----:B------:R-:W-:-:S13]  /*7d10*/  ISETP.NE.AND P1, PT, R0, RZ, PT ;  /* 0x000000ff0000720c */ /* 0x000fda0003f25270 */
[----:B------:R-:W1:Y:S01]  /*7d20*/  @!P1 LDC R14, c[0x0][0x500] ;  /* 0x00014000ff0e9b82 */ /* 0x000e620000000800 */
[----:B0-----:R-:W-:Y:S02]  /*7d30*/  LEA R23, R21, R12, 0x18 ;  /* 0x0000000c15177211 */ /* 0x001fe400078ec0ff */
[----:B------:R-:W-:-:S03]  /*7d40*/  SHF.L.U32 R12, R5, 0x1f, RZ ;  /* 0x0000001f050c7819 */ /* 0x000fc600000006ff */
[----:B------:R-:W-:-:S04]  /*7d50*/  IMAD R21, R6, 0x8, R23 ;  /* 0x0000000806157824 */ /* 0x000fc800078e0217 */
[----:B------:R-:W0:Y:S02]  /*7d60*/  SYNCS.PHASECHK.TRANS64.TRYWAIT P0, [R21+URZ+0x28], R12 ;  /* 0x0000280c150075a7 */ /* 0x000e24000800017f */
[----:B01----:R-:W-:Y:S05]  /*7d70*/  @!P0 BRA `(.L_x_168) ;  /* 0x0000000c00a08947 */ /* 0x003fea0003800000 */
.L_x_188:
[----:B0-----:R-:W-:Y:S01]  /*7d80*/  PRMT R12, R10, 0x9910, RZ ;  /* 0x000099100a0c7816 */ /* 0x001fe200000000ff */
[----:B------:R0:W-:Y:S03]  /*7d90*/  @!P1 SYNCS.ARRIVE.TRANS64 RZ, [R21+URZ], R14 ;  /* 0x0000000e15ff99a7 */ /* 0x0001e6000800003f */
[----:B------:R-:W-:-:S13]  /*7da0*/  ISETP.NE.AND P0, PT, R12, 0x2, PT ;  /* 0x000000020c00780c */ /* 0x000fda0003f05270 */
[----:B0-----:R-:W-:Y:S05]  /*7db0*/  @P0 BRA `(.L_x_169) ;  /* 0x0000000000040947 */ /* 0x001fea0003800000 */
[----:B------:R-:W-:Y:S01]  /*7dc0*/  BPT.TRAP 0x1 ;  /* 0x000000040000795c */ /* 0x000fe20000300000 */
.L_x_169:
[----:B------:R-:W-:Y:S01]  /*7dd0*/  LEA R12, R6, UR26, 0x1 ;  /* 0x0000001a060c7c11 */ /* 0x000fe2000f8e08ff */
[----:B------:R-:W-:Y:S01]  /*7de0*/  VIADD R4, R4, 0xffffffff ;  /* 0xffffffff04047836 */ /* 0x000fe20000000000 */
[----:B------:R-:W-:Y:S01]  /*7df0*/  R2UR UR22, R15 ;  /* 0x000000000f1672ca */ /* 0x000fe200000e0000 */
[----:B------:R-:W-:Y:S01]  /*7e00*/  UIADD3 UR14, UP0, UR24, 0xf0, URZ ;  /* 0x000000f0180e7890 */ /* 0x000fe2000ff1e03f */
[----:B------:R-:W-:Y:S01]  /*7e10*/  R2UR UR9, R21 ;  /* 0x00000000150972ca */ /* 0x000fe200000e0000 */
[----:B------:R-:W-:Y:S01]  /*7e20*/  IMAD.SHL.U32 R12, R12, 0x1000, RZ ;  /* 0x000010000c0c7824 */ /* 0x000fe200078e00ff */
[----:B------:R-:W-:Y:S01]  /*7e30*/  R2UR UR10, R20 ;  /* 0x00000000140a72ca */ /* 0x000fe200000e0000 */
[----:B------:R-:W-:Y:S01]  /*7e40*/  UIADD3 UR28, UP1, UR24, 0x1f0, URZ ;  /* 0x000001f0181c7890 */ /* 0x000fe2000ff3e03f */
[----:B------:R-:W-:Y:S01]  /*7e50*/  R2UR UR12, R7 ;  /* 0x00000000070c72ca */ /* 0x000fe200000e0000 */
[--C-:B------:R-:W-:Y:S01]  /*7e60*/  IMAD R14, R12, 0x2, R23.reuse ;  /* 0x000000020c0e7824 */ /* 0x100fe200078e0217 */
[----:B------:R-:W-:Y:S01]  /*7e70*/  LEA R12, R6, UR7, 0xb ;  /* 0x00000007060c7c11 */ /* 0x000fe2000f8e58ff */
[----:B------:R-:W-:Y:S01]  /*7e80*/  UIADD3.X UR15, URZ, UR25, URZ, UP0, !UPT ;  /* 0x000000193f0f7290 */ /* 0x000fe200087fe43f */
[----:B------:R-:W-:Y:S01]  /*7e90*/  R2UR UR23, R19 ;  /* 0x00000000131772ca */ /* 0x000fe200000e0000 */
[----:B------:R-:W-:Y:S01]  /*7ea0*/  UPRMT UR20, URZ, 0x5410, UR18 ;  /* 0x000054103f147896 */ /* 0x000fe20008000012 */
[----:B------:R-:W-:Y:S01]  /*7eb0*/  R2UR UR8, R14 ;  /* 0x000000000e0872ca */ /* 0x000fe200000e0000 */
[----:B------:R-:W-:Y:S01]  /*7ec0*/  IMAD R12, R12, 0x2, R23 ;  /* 0x000000020c0c7824 */ /* 0x000fe200078e0217 */
[----:B------:R-:W-:Y:S01]  /*7ed0*/  ISETP.GT.AND P1, PT, R4, 0x1, PT ;  /* 0x000000010400780c */ /* 0x000fe20003f24270 */
[----:B------:R-:W-:Y:S01]  /*7ee0*/  VIADD R6, R6, 0x1 ;  /* 0x0000000106067836 */ /* 0x000fe20000000000 */
[----:B------:R-:W-:Y:S01]  /*7ef0*/  UPRMT UR27, URZ, 0x5410, UR19 ;  /* 0x000054103f1b7896 */ /* 0x000fe20008000013 */
[----:B------:R-:W-:Y:S01]  /*7f00*/  VIADD R20, R20, 0x20 ;  /* 0x0000002014147836 */ /* 0x000fe20000000000 */
[----:B------:R-:W-:Y:S01]  /*7f10*/  R2UR UR11, R12 ;  /* 0x000000000c0b72ca */ /* 0x000fe200000e0000 */
[----:B------:R-:W-:Y:S01]  /*7f20*/  UIADD3.X UR29, URZ, UR25, URZ, UP1, !UPT ;  /* 0x000000193f1d7290 */ /* 0x000fe20008ffe43f */
[----:B------:R-:W-:Y:S01]  /*7f30*/  ISETP.NE.AND P0, PT, R6, 0x5, PT ;  /* 0x000000050600780c */ /* 0x000fe20003f05270 */
[----:B------:R-:W-:Y:S01]  /*7f40*/  UMOV UR16, 0x0 ;  /* 0x0000000000107882 */ /* 0x000fe20000000000 */
[----:B------:R-:W-:-:S02]  /*7f50*/  UMOV UR17, 0x10000000 ;  /* 0x1000000000117882 */ /* 0x000fc40000000000 */
[----:B------:R-:W-:Y:S01]  /*7f60*/  SEL R12, RZ, 0x1, P0 ;  /* 0x00000001ff0c7807 */ /* 0x000fe20000000000 */
[----:B------:R-:W-:Y:S01]  /*7f70*/  UIADD3 UR8, UR8, 0x100, URZ ;  /* 0x0000010008087890 */ /* 0x000fe2000fffe03f */
[----:B------:R-:W-:Y:S02]  /*7f80*/  SEL R6, R6, RZ, P0 ;  /* 0x000000ff06067207 */ /* 0x000fe40000000000 */
[----:B------:R-:W-:-:S03]  /*7f90*/  LOP3.LUT R5, R5, R12, RZ, 0x3c, !PT ;  /* 0x0000000c05057212 */ /* 0x000fc600078e3cff */
[----:B------:R-:W-:-:S03]  /*7fa0*/  UIADD3 UR21, UR11, 0x14100, URZ ;  /* 0x000141000b157890 */ /* 0x000fc6000fffe03f */
[----:B------:R-:W-:Y:S02]  /*7fb0*/  UMOV UR11, UR22 ;  /* 0x00000016000b7c82 */ /* 0x000fe40008000000 */
[----:B------:R0:W-:Y:S02]  /*7fc0*/  UTMALDG.3D.MULTICAST [UR8], [UR14], UR20, desc[UR16] ;  /* 0x000010080e0073b4 */ /* 0x0001e40008011814 */
[----:B0-----:R-:W-:Y:S01]  /*7fd0*/  UMOV UR8, UR21 ;  /* 0x0000001500087c82 */ /* 0x001fe20008000000 */
[----:B------:R-:W-:Y:S02]  /*7fe0*/  UMOV UR11, UR23 ;  /* 0x00000017000b7c82 */ /* 0x000fe40008000000 */
[----:B------:R0:W-:Y:S02]  /*7ff0*/  UTMALDG.3D.MULTICAST [UR8], [UR28], UR27, desc[UR16] ;  /* 0x000010081c0073b4 */ /* 0x0001e4000801181b */
[----:B0-----:R-:W-:Y:S05]  /*8000*/  @P1 BRA `(.L_x_170) ;  /* 0xfffffffc00381947 */ /* 0x001fea000383ffff */
.L_x_167:
[----:B------:R-:W-:Y:S05]  /*8010*/  BSYNC B1 ;  /* 0x0000000000017941 */ /* 0x000fea0003800000 */
.L_x_166:
[----:B------:R-:W-:Y:S01]  /*8020*/  LOP3.LUT P1, RZ, R11, 0xff, RZ, 0xc0, !PT ;  /* 0x000000ff0bff7812 */ /* 0x000fe2000782c0ff */
[C---:B------:R-:W-:Y:S01]  /*8030*/  IMAD.IADD R13, R8.reuse, 0x1, R13 ;  /* 0x00000001080d7824 */ /* 0x040fe200078e020d */
[----:B------:R-:W-:Y:S01]  /*8040*/  ULDC.64 UR8, c[0x0][0x650] ;  /* 0x0001940000087ab9 */ /* 0x000fe20000000a00 */
[C---:B------:R-:W-:Y:S01]  /*8050*/  ISETP.GE.U32.AND P2, PT, R8.reuse, 0x5, PT ;  /* 0x000000050800780c */ /* 0x040fe20003f46070 */
[----:B------:R-:W-:Y:S01]  /*8060*/  BSSY B1, `(.L_x_171) ;  /* 0x000006b000017945 */ /* 0x000fe20003800000 */
[----:B------:R-:W-:Y:S01]  /*8070*/  IMAD.MOV.U32 R12, RZ, RZ, -0x1 ;  /* 0xffffffffff0c7424 */ /* 0x000fe200078e00ff */
[----:B------:R-:W-:Y:S01]  /*8080*/  ISETP.GT.U32.AND P0, PT, R13, 0x4, PT ;  /* 0x000000040d00780c */ /* 0x000fe20003f04070 */
[----:B------:R-:W-:Y:S01]  /*8090*/  IMAD.MOV.U32 R19, RZ, RZ, -0x1 ;  /* 0xffffffffff137424 */ /* 0x000fe200078e00ff */
[----:B------:R-:W-:Y:S01]  /*80a0*/  PRMT R11, RZ, 0x7610, R11 ;  /* 0x00007610ff0b7816 */ /* 0x000fe2000000000b */
[----:B------:R-:W-:Y:S01]  /*80b0*/  IMAD.MOV.U32 R7, RZ, RZ, -0x1 ;  /* 0xffffffffff077424 */ /* 0x000fe200078e00ff */
[----:B------:R-:W-:-:S03]  /*80c0*/  ISETP.LT.U32.AND P0, PT, R8, 0x5, P0 ;  /* 0x000000050800780c */ /* 0x000fc60000701070 */
[----:B------:R-:W0:Y:S01]  /*80d0*/  @P1 S2R R5, SR_CgaCtaId ;  /* 0x0000000000051919 */ /* 0x000e220000008800 */
[----:B------:R-:W-:-:S04]  /*80e0*/  @P1 MOV R4, 0x400 ;  /* 0x0000040000041802 */ /* 0x000fc80000000f00 */
[----:B0-----:R-:W-:Y:S01]  /*80f0*/  @P1 LEA R6, R5, R4, 0x18 ;  /* 0x0000000405061211 */ /* 0x001fe200078ec0ff */
[----:B------:R-:W-:Y:S01]  /*8100*/  IMAD.WIDE.U32 R4, R13, -0x33333333, RZ ;  /* 0xcccccccd0d047825 */ /* 0x000fe200078e00ff */
[----:B------:R-:W-:Y:S02]  /*8110*/  SEL R4, RZ, 0x1, !P0 ;  /* 0x00000001ff047807 */ /* 0x000fe40004000000 */
[----:B------:R0:W-:Y:S01]  /*8120*/  @P1 SYNCS.ARRIVE.TRANS64.A1T0 RZ, [R6+URZ+0x68], RZ ;  /* 0x000068ff06ff19a7 */ /* 0x0001e2000810003f */
[----:B------:R-:W-:Y:S02]  /*8130*/  IADD3 R16, P1, R16, UR36, RZ ;  /* 0x0000002410107c10 */ /* 0x000fe4000ff3e0ff */
[----:B------:R-:W-:Y:S02]  /*8140*/  LOP3.LUT R3, R3, R4, RZ, 0x3c, !PT ;  /* 0x0000000403037212 */ /* 0x000fe400078e3cff */
[----:B------:R-:W-:Y:S02]  /*8150*/  IADD3.X R17, R17, UR42, RZ, P1, !PT ;  /* 0x0000002a11117c10 */ /* 0x000fe40008ffe4ff */
[----:B------:R-:W-:-:S02]  /*8160*/  ISETP.GE.U32.AND P0, PT, R16, UR8, PT ;  /* 0x0000000810007c0c */ /* 0x000fc4000bf06070 */
[----:B0-----:R-:W-:Y:S02]  /*8170*/  SHF.R.U32.HI R6, RZ, 0x2, R5 ;  /* 0x00000002ff067819 */ /* 0x001fe40000011605 */
[----:B------:R-:W-:Y:S02]  /*8180*/  ISETP.GE.U32.AND.EX P0, PT, R17, UR9, PT, P0 ;  /* 0x0000000911007c0c */ /* 0x000fe4000bf06100 */
[----:B------:R-:W-:Y:S01]  /*8190*/  @P2 LOP3.LUT R3, R3, 0x1, R6, 0x78, !PT ;  /* 0x0000000103032812 */ /* 0x000fe200078e7806 */
[----:B------:R-:W-:Y:S01]  /*81a0*/  IMAD R13, R6, -0x5, R13 ;  /* 0xfffffffb060d7824 */ /* 0x000fe200078e020d */
[----:B------:R-:W-:-:S09]  /*81b0*/  PRMT R4, RZ, 0x7610, R4 ;  /* 0x00007610ff047816 */ /* 0x000fd20000000004 */
[----:B------:R-:W-:Y:S05]  /*81c0*/  @P0 BRA `(.L_x_172) ;  /* 0x0000000400500947 */ /* 0x000fea0003800000 */
[----:B------:R-:W0:Y:S01]  /*81d0*/  S2R R15, SR_CTAID.X ;  /* 0x00000000000f7919 */ /* 0x000e220000002500 */
[----:B------:R-:W-:Y:S01]  /*81e0*/  ULDC.64 UR8, c[0x0][0x628] ;  /* 0x00018a0000087ab9 */ /* 0x000fe20000000a00 */
[----:B------:R-:W1:Y:S01]  /*81f0*/  LDC R20, c[0x0][0x144] ;  /* 0x00005100ff147b82 */ /* 0x000e620000000800 */
[----:B------:R-:W-:Y:S01]  /*8200*/  ISETP.NE.U32.AND P0, PT, RZ, UR8, PT ;  /* 0x00000008ff007c0c */ /* 0x000fe2000bf05070 */
[----:B------:R-:W2:Y:S01]  /*8210*/  S2R R12, SR_CTAID.Y ;  /* 0x00000000000c7919 */ /* 0x000ea20000002600 */
[----:B------:R-:W-:Y:S01]  /*8220*/  ULDC UR10, c[0x0][0x150] ;  /* 0x00005400000a7ab9 */ /* 0x000fe20000000800 */
[----:B------:R-:W-:Y:S01]  /*8230*/  ULDC UR11, c[0x0][0x630] ;  /* 0x00018c00000b7ab9 */ /* 0x000fe20000000800 */
[----:B------:R-:W-:Y:S01]  /*8240*/  ISETP.NE.AND.EX P0, PT, RZ, UR9, PT, P0 ;  /* 0x00000009ff007c0c */ /* 0x000fe2000bf05300 */
[----:B------:R-:W-:Y:S01]  /*8250*/  IMAD.MOV.U32 R4, RZ, RZ, R16 ;  /* 0x000000ffff047224 */ /* 0x000fe200078e0010 */
[----:B0-----:R-:W-:-:S05]  /*8260*/  I2FP.F32.U32 R5, R15 ;  /* 0x0000000f00057245 */ /* 0x001fca0000201000 */
[----:B------:R-:W-:Y:S01]  /*8270*/  FMUL R21, R5, UR10 ;  /* 0x0000000a05157c20 */ /* 0x000fe20008400000 */
[----:B------:R-:W-:-:S05]  /*8280*/  IMAD.MOV.U32 R5, RZ, RZ, R17 ;  /* 0x000000ffff057224 */ /* 0x000fca00078e0011 */
[----:B--2---:R-:W-:Y:S05]  /*8290*/  @!P0 BRA `(.L_x_173) ;  /* 0x0000000000288947 */ /* 0x004fea0003800000 */
[----:B------:R-:W-:Y:S02]  /*82a0*/  ULDC UR10, c[0x0][0x634] ;  /* 0x00018d00000a7ab9 */ /* 0x000fe40000000800 */
[----:B------:R-:W-:-:S05]  /*82b0*/  IADD3 R5, P0, R16, UR10, RZ ;  /* 0x0000000a10057c10 */ /* 0x000fca000ff1e0ff */
[----:B------:R-:W-:-:S04]  /*82c0*/  IMAD.X R19, RZ, RZ, R17, P0 ;  /* 0x000000ffff137224 */ /* 0x000fc800000e0611 */
[----:B------:R-:W-:-:S04]  /*82d0*/  IMAD.WIDE.U32 R6, R19, UR8, RZ ;  /* 0x0000000813067c25 */ /* 0x000fc8000f8e00ff */
[----:B------:R-:W-:-:S04]  /*82e0*/  IMAD.WIDE.U32 R6, P0, R5, UR9, R6 ;  /* 0x0000000905067c25 */ /* 0x000fc8000f800006 */
[----:B------:R-:W-:-:S04]  /*82f0*/  IMAD.WIDE.U32 R4, R5, UR8, RZ ;  /* 0x0000000805047c25 */ /* 0x000fc8000f8e00ff */
[----:B------:R-:W-:Y:S01]  /*8300*/  IMAD.MOV.U32 R4, RZ, RZ, R7 ;  /* 0x000000ffff047224 */ /* 0x000fe200078e0007 */
[----:B------:R-:W-:Y:S01]  /*8310*/  IADD3 RZ, P1, R5, R6, RZ ;  /* 0x0000000605ff7210 */ /* 0x000fe20007f3e0ff */
[----:B------:R-:W-:-:S04]  /*8320*/  IMAD.X R5, RZ, RZ, RZ, P0 ;  /* 0x000000ffff057224 */ /* 0x000fc800000e06ff */
[----:B------:R-:W-:-:S08]  /*8330*/  IMAD.WIDE.U32.X R4, R19, UR9, R4, P1 ;  /* 0x0000000913047c25 */ /* 0x000fd000088e0404 */
.L_x_173:
[--C-:B------:R-:W-:Y:S01]  /*8340*/  SHF.R.U64 R14, R4, UR11, R5.reuse ;  /* 0x0000000b040e7c19 */ /* 0x100fe20008001205 */
[----:B------:R-:W0:Y:S01]  /*8350*/  F2I.U32.TRUNC.NTZ R21, R21 ;  /* 0x0000001500157305 */ /* 0x000e22000020f000 */
[----:B------:R-:W-:Y:S01]  /*8360*/  SHF.R.U32.HI R4, RZ, UR11, R5 ;  /* 0x0000000bff047c19 */ /* 0x000fe20008011605 */
[----:B------:R-:W-:Y:S01]  /*8370*/  ULDC.64 UR8, c[0x0][0x620] ;  /* 0x0001880000087ab9 */ /* 0x000fe20000000a00 */
[----:B------:R-:W-:Y:S01]  /*8380*/  IADD3 R7, P0, RZ, -R14, RZ ;  /* 0x8000000eff077210 */ /* 0x000fe20007f1e0ff */
[----:B------:R-:W-:-:S04]  /*8390*/  ULDC.64 UR10, c[0x0][0x640] ;  /* 0x00019000000a7ab9 */ /* 0x000fc80000000a00 */
[----:B------:R-:W-:Y:S01]  /*83a0*/  IMAD.X R4, RZ, RZ, ~R4, P0 ;  /* 0x000000ffff047224 */ /* 0x000fe200000e0e04 */
[----:B------:R-:W-:-:S03]  /*83b0*/  ISETP.NE.U32.AND P0, PT, RZ, UR10, PT ;  /* 0x0000000aff007c0c */ /* 0x000fc6000bf05070 */
[----:B------:R-:W-:Y:S01]  /*83c0*/  IMAD R6, R4, UR8, RZ ;  /* 0x0000000804067c24 */ /* 0x000fe2000f8e02ff */
[----:B------:R-:W-:Y:S01]  /*83d0*/  ISETP.NE.AND.EX P0, PT, RZ, UR11, PT, P0 ;  /* 0x0000000bff007c0c */ /* 0x000fe2000bf05300 */
[----:B------:R-:W-:Y:S01]  /*83e0*/  IMAD.WIDE.U32 R4, R7, UR8, R16 ;  /* 0x0000000807047c25 */ /* 0x000fe2000f8e0010 */
[----:B------:R-:W-:-:S03]  /*83f0*/  ULDC UR8, c[0x0][0x618] ;  /* 0x0001860000087ab9 */ /* 0x000fc60000000800 */
[----:B------:R-:W-:Y:S01]  /*8400*/  IMAD R7, R7, UR9, R6 ;  /* 0x0000000907077c24 */ /* 0x000fe2000f8e0206 */
[----:B------:R-:W-:Y:S01]  /*8410*/  ULDC UR9, c[0x0][0x154] ;  /* 0x0000550000097ab9 */ /* 0x000fe20000000800 */
[----:B0-----:R-:W-:Y:S02]  /*8420*/  IMAD.MOV R6, RZ, RZ, -R21 ;  /* 0x000000ffff067224 */ /* 0x001fe400078e0a15 */
[----:B------:R-:W0:Y:S01]  /*8430*/  LDC R21, c[0x0][0x148] ;  /* 0x00005200ff157b82 */ /* 0x000e220000000800 */
[----:B------:R-:W-:Y:S02]  /*8440*/  IMAD.IADD R5, R5, 0x1, R7 ;  /* 0x0000000105057824 */ /* 0x000fe400078e0207 */
[----:B-1----:R-:W-:Y:S01]  /*8450*/  IMAD R15, R20, R6, R15 ;  /* 0x00000006140f7224 */ /* 0x002fe200078e020f */
[----:B------:R-:W-:Y:S02]  /*8460*/  I2FP.F32.U32 R6, R12 ;  /* 0x0000000c00067245 */ /* 0x000fe40000201000 */
[----:B------:R-:W-:-:S02]  /*8470*/  SHF.R.U64 R19, R4, UR8, R5 ;  /* 0x0000000804137c19 */ /* 0x000fc40008001205 */
[----:B------:R-:W-:Y:S01]  /*8480*/  SHF.R.U32.HI R4, RZ, UR8, R5 ;  /* 0x00000008ff047c19 */ /* 0x000fe20008011605 */
[----:B------:R-:W-:Y:S01]  /*8490*/  FMUL R6, R6, UR9 ;  /* 0x0000000906067c20 */ /* 0x000fe20008400000 */
[----:B------:R-:W-:Y:S02]  /*84a0*/  ULDC UR8, c[0x0][0x608] ;  /* 0x0001820000087ab9 */ /* 0x000fe40000000800 */
[--C-:B------:R-:W-:Y:S01]  /*84b0*/  SHF.R.U64 R22, R19, UR8, R4.reuse ;  /* 0x0000000813167c19 */ /* 0x100fe20008001204 */
[----:B------:R1:W2:Y:S01]  /*84c0*/  F2I.U32.TRUNC.NTZ R24, R6 ;  /* 0x0000000600187305 */ /* 0x0002a2000020f000 */
[----:B------:R-:W-:Y:S01]  /*84d0*/  SHF.R.U32.HI R5, RZ, UR8, R4 ;  /* 0x00000008ff057c19 */ /* 0x000fe20008011604 */
[----:B------:R-:W-:-:S03]  /*84e0*/  ULDC UR8, c[0x0][0x658] ;  /* 0x0001960000087ab9 */ /* 0x000fc60000000800 */
[--C-:B------:R-:W-:Y:S02]  /*84f0*/  SHF.R.U64 R20, R22, UR8, R5.reuse ;  /* 0x0000000816147c19 */ /* 0x100fe40008001205 */
[----:B------:R-:W-:-:S03]  /*8500*/  SHF.R.U32.HI R23, RZ, UR8, R5 ;  /* 0x00000008ff177c19 */ /* 0x000fc60008011605 */
[----:B------:R-:W-:Y:S02]  /*8510*/  IMAD.MOV.U32 R4, RZ, RZ, R20 ;  /* 0x000000ffff047224 */ /* 0x000fe400078e0014 */
[----:B------:R-:W-:Y:S01]  /*8520*/  IMAD.MOV.U32 R5, RZ, RZ, R23 ;  /* 0x000000ffff057224 */ /* 0x000fe200078e0017 */
[----:B-1----:R-:W-:Y:S06]  /*8530*/  @!P0 BRA `(.L_x_174) ;  /* 0x0000000000288947 */ /* 0x002fec0003800000 */
        /* <DEDUP_REMOVED lines=10> */
.L_x_174:
[----:B------:R-:W-:Y:S01]  /*85e0*/  ISETP.NE.AND P0, PT, R2, 0x1, PT ;  /* 0x000000010200780c */ /* 0x000fe20003f05270 */
[----:B------:R-:W-:Y:S01]  /*85f0*/  ULDC UR8, c[0x0][0x648] ;  /* 0x0001920000087ab9 */ /* 0x000fe20000000800 */
[----:B------:R-:W-:Y:S01]  /*8600*/  LOP3.LUT R22, R22, UR13, RZ, 0xc0, !PT ;  /* 0x0000000d16167c12 */ /* 0x000fe2000f8ec0ff */
[----:B--2---:R-:W-:Y:S01]  /*8610*/  IMAD.MOV R24, RZ, RZ, -R24 ;  /* 0x000000ffff187224 */ /* 0x004fe200078e0a18 */
[----:B------:R-:W-:Y:S01]  /*8620*/  SHF.R.U64 R5, R4, UR8, R5 ;  /* 0x0000000804057c19 */ /* 0x000fe20008001205 */
[----:B------:R-:W-:Y:S01]  /*8630*/  ULDC UR8, c[0x0][0x638] ;  /* 0x00018e0000087ab9 */ /* 0x000fe20000000800 */
[----:B------:R-:W-:Y:S01]  /*8640*/  LOP3.LUT R19, R19, UR4, RZ, 0xc0, !PT ;  /* 0x0000000413137c12 */ /* 0x000fe2000f8ec0ff */
[----:B------:R-:W-:Y:S01]  /*8650*/  ULDC UR9, c[0x0][0x610] ;  /* 0x0001840000097ab9 */ /* 0x000fe20000000800 */
[----:B------:R-:W-:Y:S02]  /*8660*/  IMAD.MOV.U32 R4, RZ, RZ, 0x1 ;  /* 0x00000001ff047424 */ /* 0x000fe400078e00ff */
[----:B------:R-:W-:-:S02]  /*8670*/  IMAD.MOV R7, RZ, RZ, -R5 ;  /* 0x000000ffff077224 */ /* 0x000fc400078e0a05 */
[----:B------:R-:W-:Y:S02]  /*8680*/  IMAD R22, R5, UR5, R22 ;  /* 0x0000000505167c24 */ /* 0x000fe4000f8e0216 */
[----:B0-----:R-:W-:Y:S02]  /*8690*/  @P0 IMAD R15, R21, R24, R12 ;  /* 0x00000018150f0224 */ /* 0x001fe400078e020c */
[----:B------:R-:W-:Y:S01]  /*86a0*/  IMAD R20, R7, UR8, R20 ;  /* 0x0000000807147c24 */ /* 0x000fe2000f8e0214 */
[----:B------:R-:W-:Y:S01]  /*86b0*/  ULDC UR8, c[0x0][0x600] ;  /* 0x0001800000087ab9 */ /* 0x000fe20000000800 */
[----:B------:R-:W-:Y:S02]  /*86c0*/  IMAD R15, R22, UR9, R15 ;  /* 0x00000009160f7c24 */ /* 0x000fe4000f8e020f */
[----:B------:R-:W-:Y:S02]  /*86d0*/  IMAD R20, R20, UR8, R19 ;  /* 0x0000000814147c24 */ /* 0x000fe4000f8e0213 */
[----:B------:R-:W-:-:S03]  /*86e0*/  IMAD.MOV.U32 R7, RZ, RZ, R14 ;  /* 0x000000ffff077224 */ /* 0x000fc600078e000e */
[----:B------:R-:W-:Y:S02]  /*86f0*/  SEL R19, R20, R15, !P0 ;  /* 0x0000000f14137207 */ /* 0x000fe40004000000 */
[----:B------:R-:W-:-:S07]  /*8700*/  SEL R12, R15, R20, !P0 ;  /* 0x000000140f0c7207 */ /* 0x000fce0004000000 */
.L_x_172:
[----:B------:R-:W-:Y:S05]  /*8710*/  BSYNC B1 ;  /* 0x0000000000017941 */ /* 0x000fea0003800000 */
.L_x_171:
[----:B------:R-:W-:-:S13]  /*8720*/  LOP3.LUT P0, RZ, R4, 0xff, RZ, 0xc0, !PT ;  /* 0x000000ff04ff7812 */ /* 0x000fda000780c0ff */
[----:B------:R-:W-:Y:S05]  /*8730*/  @P0 BRA `(.L_x_175) ;  /* 0xfffffff400340947 */ /* 0x000fea000383ffff */
[----:B------:R-:W-:Y:S05]  /*8740*/  BSYNC B0 ;  /* 0x0000000000007941 */ /* 0x000fea0003800000 */
.L_x_164:
[----:B------:R-:W-:-:S03]  /*8750*/  UMOV UR8, 0xffffffff ;  /* 0xffffffff00087882 */ /* 0x000fc60000000000 */
[----:B------:R-:W-:Y:S05]  /*8760*/  BRA.DIV UR8, `(.L_x_176) ;  /* 0x0000000608387947 */ /* 0x000fea000b800000 */
[----:B------:R-:W-:-:S13]  /*8770*/  ELECT P6, URZ, PT ;  /* 0x00000000003f782f */ /* 0x000fda00038c0000 */
.L_x_191:
[----:B------:R-:W-:Y:S04]  /*8780*/  BSSY B0, `(.L_x_177) ;  /* 0x0000034000007945 */ /* 0x000fe80003800000 */
[----:B------:R-:W-:Y:S05]  /*8790*/  @!P6 BRA `(.L_x_178) ;  /* 0x0000000000c8e947 */ /* 0x000fea0003800000 */
[----:B------:R-:W-:-:S04]  /*87a0*/  LOP3.LUT R18, R18, 0x2, RZ, 0xfc, !PT ;  /* 0x0000000212127812 */ /* 0x000fc800078efcff */
[----:B------:R-:W-:-:S13]  /*87b0*/  ISETP.NE.AND P0, PT, R18, 0x3, PT ;  /* 0x000000031200780c */ /* 0x000fda0003f05270 */
[----:B------:R-:W-:Y:S05]  /*87c0*/  @!P0 BRA `(.L_x_179) ;  /* 0x0000000000048947 */ /* 0x000fea0003800000 */
[----:B------:R-:W-:Y:S01]  /*87d0*/  BPT.TRAP 0x1 ;  /* 0x000000040000795c */ /* 0x000fe20000300000 */
.L_x_179:
[----:B------:R-:W0:Y:S01]  /*87e0*/  S2R R5, SR_CgaCtaId ;  /* 0x0000000000057919 */ /* 0x000e220000008800 */
[----:B------:R-:W-:Y:S02]  /*87f0*/  MOV R0, 0x400 ;  /* 0x0000040000007802 */ /* 0x000fe40000000f00 */
[----:B------:R-:W-:Y:S02]  /*8800*/  SHF.L.U32 R4, R3, 0x1f, RZ ;  /* 0x0000001f03047819 */ /* 0x000fe400000006ff */
[----:B0-----:R-:W-:-:S05]  /*8810*/  LEA R0, R5, R0, 0x18 ;  /* 0x0000000005007211 */ /* 0x001fca00078ec0ff */
[----:B------:R-:W-:-:S04]  /*8820*/  VIADD R0, R0, 0x28 ;  /* 0x0000002800007836 */ /* 0x000fc80000000000 */
[C---:B------:R-:W-:Y:S02]  /*8830*/  IMAD R7, R13.reuse, 0x8, R0 ;  /* 0x000000080d077824 */ /* 0x040fe400078e0200 */
[----:B------:R-:W-:Y:S02]  /*8840*/  VIADD R13, R13, 0x1 ;  /* 0x000000010d0d7836 */ /* 0x000fe40000000000 */
[----:B------:R-:W0:Y:S03]  /*8850*/  SYNCS.PHASECHK.TRANS64.TRYWAIT P0, [R7+URZ], R4 ;  /* 0x00000004070075a7 */ /* 0x000e26000800017f */
[----:B------:R-:W-:-:S04]  /*8860*/  ISETP.NE.AND P1, PT, R13, 0x5, PT ;  /* 0x000000050d00780c */ /* 0x000fc80003f25270 */
[----:B------:R-:W-:Y:S02]  /*8870*/  SEL R2, RZ, 0x1, P1 ;  /* 0x00000001ff027807 */ /* 0x000fe40000800000 */
[----:B------:R-:W-:Y:S02]  /*8880*/  SEL R13, R13, RZ, P1 ;  /* 0x000000ff0d0d7207 */ /* 0x000fe40000800000 */
[----:B------:R-:W-:-:S03]  /*8890*/  LOP3.LUT R6, R3, R2, RZ, 0x3c, !PT ;  /* 0x0000000203067212 */ /* 0x000fc600078e3cff */
[----:B------:R-:W-:Y:S01]  /*88a0*/  IMAD R8, R13, 0x8, R0 ;  /* 0x000000080d087824 */ /* 0x000fe200078e0200 */
[----:B------:R-:W-:Y:S01]  /*88b0*/  SHF.L.U32 R5, R6, 0x1f, RZ ;  /* 0x0000001f06057819 */ /* 0x000fe200000006ff */
[----:B0-----:R-:W-:Y:S06]  /*88c0*/  @!P0 BRA `(.L_x_180) ;  /* 0x0000000400008947 */ /* 0x001fec0003800000 */
.L_x_192:
[----:B------:R-:W1:Y:S01]  /*88d0*/  SYNCS.PHASECHK.TRANS64.TRYWAIT P0, [R8+URZ], R5 ;  /* 0x00000005080075a7 */ /* 0x000e62000800017f */
[----:B------:R-:W-:-:S05]  /*88e0*/  VIADD R2, R13, 0x1 ;  /* 0x000000010d027836 */ /* 0x000fca0000000000 */
[----:B------:R-:W-:-:S04]  /*88f0*/  ISETP.NE.AND P1, PT, R2, 0x5, PT ;  /* 0x000000050200780c */ /* 0x000fc80003f25270 */
[----:B------:R-:W-:Y:S02]  /*8900*/  SEL R3, RZ, 0x1, P1 ;  /* 0x00000001ff037807 */ /* 0x000fe40000800000 */
[----:B0-----:R-:W-:Y:S02]  /*8910*/  SEL R7, R2, RZ, P1 ;  /* 0x000000ff02077207 */ /* 0x001fe40000800000 */
[----:B------:R-:W-:-:S03]  /*8920*/  LOP3.LUT R6, R6, R3, RZ, 0x3c, !PT ;  /* 0x0000000306067212 */ /* 0x000fc600078e3cff */
[----:B------:R-:W-:Y:S01]  /*8930*/  IMAD R9, R7, 0x8, R0 ;  /* 0x0000000807097824 */ /* 0x000fe200078e0200 */
[----:B------:R-:W-:Y:S01]  /*8940*/  SHF.L.U32 R4, R6, 0x1f, RZ ;  /* 0x0000001f06047819 */ /* 0x000fe200000006ff */
[----:B-1----:R-:W-:Y:S06]  /*8950*/  @!P0 BRA `(.L_x_181) ;  /* 0x0000000000f08947 */ /* 0x002fec0003800000 */
.L_x_193:
[----:B------:R-:W1:Y:S01]  /*8960*/  SYNCS.PHASECHK.TRANS64.TRYWAIT P0, [R9+URZ], R4 ;  /* 0x00000004090075a7 */ /* 0x000e62000800017f */
[----:B------:R-:W-:-:S05]  /*8970*/  VIADD R2, R7, 0x1 ;  /* 0x0000000107027836 */ /* 0x000fca0000000000 */
[----:B------:R-:W-:-:S04]  /*8980*/  ISETP.NE.AND P1, PT, R2, 0x5, PT ;  /* 0x000000050200780c */ /* 0x000fc80003f25270 */
[----:B------:R-:W-:Y:S02]  /*8990*/  SEL R3, RZ, 0x1, P1 ;  /* 0x00000001ff037807 */ /* 0x000fe40000800000 */
[----:B------:R-:W-:Y:S02]  /*89a0*/  SEL R7, R2, RZ, P1 ;  /* 0x000000ff02077207 */ /* 0x000fe40000800000 */
[----:B------:R-:W-:-:S03]  /*89b0*/  LOP3.LUT R11, R6, R3, RZ, 0x3c, !PT ;  /* 0x00000003060b7212 */ /* 0x000fc600078e3cff */
[----:B------:R-:W-:Y:S01]  /*89c0*/  IMAD R6, R7, 0x8, R0 ;  /* 0x0000000807067824 */ /* 0x000fe200078e0200 */
[----:B0-----:R-:W-:Y:S01]  /*89d0*/  SHF.L.U32 R5, R11, 0x1f, RZ ;  /* 0x0000001f0b057819 */ /* 0x001fe200000006ff */
[----:B-1----:R-:W-:Y:S06]  /*89e0*/  @!P0 BRA `(.L_x_182) ;  /* 0x0000000000e08947 */ /* 0x002fec0003800000 */
.L_x_194:
[----:B------:R-:W1:Y:S01]  /*89f0*/  SYNCS.PHASECHK.TRANS64.TRYWAIT P0, [R6+URZ], R5 ;  /* 0x00000005060075a7 */ /* 0x000e62000800017f */
[----:B------:R-:W-:-:S05]  /*8a00*/  VIADD R2, R7, 0x1 ;  /* 0x0000000107027836 */ /* 0x000fca0000000000 */
[----:B------:R-:W-:-:S04]  /*8a10*/  ISETP.NE.AND P1, PT, R2, 0x5, PT ;  /* 0x000000050200780c */ /* 0x000fc80003f25270 */
[----:B0-----:R-:W-:Y:S02]  /*8a20*/  SEL R4, RZ, 0x1, P1 ;  /* 0x00000001ff047807 */ /* 0x001fe40000800000 */
[----:B------:R-:W-:Y:S02]  /*8a30*/  SEL R3, R2, RZ, P1 ;  /* 0x000000ff02037207 */ /* 0x000fe40000800000 */
[----:B------:R-:W-:Y:S01]  /*8a40*/  LOP3.LUT R4, R11, R4, RZ, 0x3c, !PT ;  /* 0x000000040b047212 */ /* 0x000fe200078e3cff */
[----:B-1----:R-:W-:Y:S06]  /*8a50*/  @!P0 BRA `(.L_x_183) ;  /* 0x0000000000d88947 */ /* 0x002fec0003800000 */
.L_x_195:
[----:B------:R-:W-:Y:S01]  /*8a60*/  IMAD R3, R3, 0x8, R0 ;  /* 0x0000000803037824 */ /* 0x000fe200078e0200 */
[----:B------:R-:W-:-:S07]  /*8a70*/  SHF.L.U32 R0, R4, 0x1f, RZ ;  /* 0x0000001f04007819 */ /* 0x000fce00000006ff */
.L_x_184:
[----:B-1----:R1:W2:Y:S02]  /*8a80*/  SYNCS.PHASECHK.TRANS64.TRYWAIT P0, [R3+URZ], R0 ;  /* 0x00000000030075a7 */ /* 0x0022a4000800017f */
[----:B--2---:R-:W-:Y:S05]  /*8a90*/  @!P0 NANOSLEEP.SYNCS 0x989680 ;  /* 0x009896800000895d */ /* 0x004fea0003900000 */
[----:B------:R-:W2:Y:S02]  /*8aa0*/  @!P0 SYNCS.PHASECHK.TRANS64 P0, [R3+URZ], R0 ;  /* 0x00000000030085a7 */ /* 0x000ea4000800007f */
[----:B--2---:R-:W-:Y:S05]  /*8ab0*/  @!P0 BRA `(.L_x_184) ;  /* 0xfffffffc00f08947 */ /* 0x004fea000383ffff */
.L_x_178:
[----:B------:R-:W-:Y:S05]  /*8ac0*/  BSYNC B0 ;  /* 0x0000000000007941 */ /* 0x000fea0003800000 */
.L_x_177:
[----:B------:R-:W-:Y:S05]  /*8ad0*/  EXIT ;  /* 0x000000000000794d */ /* 0x000fea0003800000 */
.L_x_21:
[----:B-1----:R1:W2:Y:S02]  /*8ae0*/  SYNCS.PHASECHK.TRANS64.TRYWAIT P1, [R3+URZ], R0 ;  /* 0x00000000030075a7 */ /* 0x0022a4000802017f */
[----:B--2---:R-:W-:Y:S05]  /*8af0*/  @!P1 NANOSLEEP.SYNCS 0x989680 ;  /* 0x009896800000995d */ /* 0x004fea0003900000 */
[----:B------:R-:W2:Y:S02]  /*8b00*/  @!P1 SYNCS.PHASECHK.TRANS64 P1, [R3+URZ], R0 ;  /* 0x00000000030095a7 */ /* 0x000ea4000802007f */
[----:B--2---:R-:W-:Y:S05]  /*8b10*/  @!P1 BRA `(.L_x_21) ;  /* 0xfffffffc00f09947 */ /* 0x004fea000383ffff */
[----:B------:R-:W-:Y:S05]  /*8b20*/  BRA `(.L_x_20) ;  /* 0xffffff8c00307947 */ /* 0x000fea000383ffff */
.L_x_26:
[----:B-1----:R1:W2:Y:S02]  /*8b30*/  SYNCS.PHASECHK.TRANS64.TRYWAIT P1, [R5+URZ], R4 ;  /* 0x00000004050075a7 */ /* 0x0022a4000802017f */
[----:B--2---:R-:W-:Y:S05]  /*8b40*/  @!P1 NANOSLEEP.SYNCS 0x989680 ;  /* 0x009896800000995d */ /* 0x004fea0003900000 */
[----:B------:R-:W2:Y:S02]  /*8b50*/  @!P1 SYNCS.PHASECHK.TRANS64 P1, [R5+URZ], R4 ;  /* 0x00000004050095a7 */ /* 0x000ea4000802007f */
[----:B--2---:R-:W-:Y:S05]  /*8b60*/  @!P1 BRA `(.L_x_26) ;  /* 0xfffffffc00f09947 */ /* 0x004fea000383ffff */
[----:B------:R-:W-:Y:S05]  /*8b70*/  BRA `(.L_x_25) ;  /* 0xffffff9000047947 */ /* 0x000fea000383ffff */
.L_x_165:
[----:B------:R-:W-:Y:S01]  /*8b80*/  BSSY B1, `(.L_x_185) ;  /* 0x0000006000017945 */ /* 0x000fe20003800000 */
[----:B------:R-:W-:-:S07]  /*8b90*/  IMAD.MOV.U32 R15, RZ, RZ, -0x1 ;  /* 0xffffffffff0f7424 */ /* 0x000fce00078e00ff */
[----:B------:R-:W-:Y:S05]  /*8ba0*/  WARPSYNC.COLLECTIVE R15, `(.L_x_186) ;  /* 0x000000000f0c7348 */ /* 0x000fea0003c00000 */
[----:B------:R-:W-:Y:S02]  /*8bb0*/  ELECT P6, UR62, PT ;  /* 0x00000000003e782f */ /* 0x000fe400038c0000 */
[----:B------:R-:W-:Y:S01]  /*8bc0*/  MOV R14, UR62 ;  /* 0x0000003e000e7c02 */ /* 0x000fe20008000f00 */
[----:B------:R-:W-:Y:S10]  /*8bd0*/  ENDCOLLECTIVE ;  /* 0x000000000000791b */ /* 0x000ff40003800000 */
.L_x_186:
[----:B------:R-:W-:Y:S05]  /*8be0*/  BSYNC B1 ;  /* 0x0000000000017941 */ /* 0x000fea0003800000 */
.L_x_185:
[----:B------:R-:W-:Y:S05]  /*8bf0*/  BRA `(.L_x_187) ;  /* 0xfffffff000107947 */ /* 0x000fea000383ffff */
.L_x_168:
[----:B0-----:R0:W1:Y:S02]  /*8c00*/  SYNCS.PHASECHK.TRANS64.TRYWAIT P0, [R21+URZ+0x28], R12 ;  /* 0x0000280c150075a7 */ /* 0x001064000800017f */
[----:B-1----:R-:W-:Y:S05]  /*8c10*/  @!P0 NANOSLEEP.SYNCS 0x989680 ;  /* 0x009896800000895d */ /* 0x002fea0003900000 */
[----:B------:R-:W1:Y:S02]  /*8c20*/  @!P0 SYNCS.PHASECHK.TRANS64 P0, [R21+URZ+0x28], R12 ;  /* 0x0000280c150085a7 */ /* 0x000e64000800007f */
[----:B-1----:R-:W-:Y:S05]  /*8c30*/  @!P0 BRA `(.L_x_168) ;  /* 0xfffffffc00f08947 */ /* 0x002fea000383ffff */
[----:B------:R-:W-:Y:S05]  /*8c40*/  BRA `(.L_x_188) ;  /* 0xfffffff0004c7947 */ /* 0x000fea000383ffff */
.L_x_176:
[----:B------:R-:W-:Y:S01]  /*8c50*/  BSSY B0, `(.L_x_189) ;  /* 0x0000006000007945 */ /* 0x000fe20003800000 */
[----:B------:R-:W-:-:S07]  /*8c60*/  IMAD.MOV.U32 R15, RZ, RZ, -0x1 ;  /* 0xffffffffff0f7424 */ /* 0x000fce00078e00ff */
[----:B------:R-:W-:Y:S05]  /*8c70*/  WARPSYNC.COLLECTIVE R15, `(.L_x_190) ;  /* 0x000000000f0c7348 */ /* 0x000fea0003c00000 */
[----:B------:R-:W-:Y:S02]  /*8c80*/  ELECT P6, UR62, PT ;  /* 0x00000000003e782f */ /* 0x000fe400038c0000 */
[----:B------:R-:W-:Y:S01]  /*8c90*/  MOV R14, UR62 ;  /* 0x0000003e000e7c02 */ /* 0x000fe20008000f00 */
[----:B------:R-:W-:Y:S10]  /*8ca0*/  ENDCOLLECTIVE ;  /* 0x000000000000791b */ /* 0x000ff40003800000 */
.L_x_190:
[----:B------:R-:W-:Y:S05]  /*8cb0*/  BSYNC B0 ;  /* 0x0000000000007941 */ /* 0x000fea0003800000 */
.L_x_189:
[----:B------:R-:W-:Y:S05]  /*8cc0*/  BRA `(.L_x_191) ;  /* 0xfffffff800ac7947 */ /* 0x000fea000383ffff */
.L_x_180:
[----:B0-----:R0:W1:Y:S02]  /*8cd0*/  SYNCS.PHASECHK.TRANS64.TRYWAIT P0, [R7+URZ], R4 ;  /* 0x00000004070075a7 */ /* 0x001064000800017f */
[----:B-1----:R-:W-:Y:S05]  /*8ce0*/  @!P0 NANOSLEEP.SYNCS 0x989680 ;  /* 0x009896800000895d */ /* 0x002fea0003900000 */
[----:B------:R-:W1:Y:S02]  /*8cf0*/  @!P0 SYNCS.PHASECHK.TRANS64 P0, [R7+URZ], R4 ;  /* 0x00000004070085a7 */ /* 0x000e64000800007f */
[----:B-1----:R-:W-:Y:S05]  /*8d00*/  @!P0 BRA `(.L_x_180) ;  /* 0xfffffffc00f08947 */ /* 0x002fea000383ffff */
[----:B------:R-:W-:Y:S05]  /*8d10*/  BRA `(.L_x_192) ;  /* 0xfffffff800ec7947 */ /* 0x000fea000383ffff */
.L_x_181:
[----:B0-----:R0:W1:Y:S02]  /*8d20*/  SYNCS.PHASECHK.TRANS64.TRYWAIT P0, [R8+URZ], R5 ;  /* 0x00000005080075a7 */ /* 0x001064000800017f */
[----:B-1----:R-:W-:Y:S05]  /*8d30*/  @!P0 NANOSLEEP.SYNCS 0x989680 ;  /* 0x009896800000895d */ /* 0x002fea0003900000 */
[----:B------:R-:W1:Y:S02]  /*8d40*/  @!P0 SYNCS.PHASECHK.TRANS64 P0, [R8+URZ], R5 ;  /* 0x00000005080085a7 */ /* 0x000e64000800007f */
[----:B-1----:R-:W-:Y:S05]  /*8d50*/  @!P0 BRA `(.L_x_181) ;  /* 0xfffffffc00f08947 */ /* 0x002fea000383ffff */
[----:B------:R-:W-:Y:S05]  /*8d60*/  BRA `(.L_x_193) ;  /* 0xfffffff800fc7947 */ /* 0x000fea000383ffff */
.L_x_182:
[----:B0-----:R0:W1:Y:S02]  /*8d70*/  SYNCS.PHASECHK.TRANS64.TRYWAIT P0, [R9+URZ], R4 ;  /* 0x00000004090075a7 */ /* 0x001064000800017f */
[----:B-1----:R-:W-:Y:S05]  /*8d80*/  @!P0 NANOSLEEP.SYNCS 0x989680 ;  /* 0x009896800000895d */ /* 0x002fea0003900000 */
[----:B------:R-:W1:Y:S02]  /*8d90*/  @!P0 SYNCS.PHASECHK.TRANS64 P0, [R9+URZ], R4 ;  /* 0x00000004090085a7 */ /* 0x000e64000800007f */
[----:B-1----:R-:W-:Y:S05]  /*8da0*/  @!P0 BRA `(.L_x_182) ;  /* 0xfffffffc00f08947 */ /* 0x002fea000383ffff */
[----:B------:R-:W-:Y:S05]  /*8db0*/  BRA `(.L_x_194) ;  /* 0xfffffffc000c7947 */ /* 0x000fea000383ffff */
.L_x_183:
[----:B0-----:R0:W1:Y:S02]  /*8dc0*/  SYNCS.PHASECHK.TRANS64.TRYWAIT P0, [R6+URZ], R5 ;  /* 0x00000005060075a7 */ /* 0x001064000800017f */
[----:B-1----:R-:W-:Y:S05]  /*8dd0*/  @!P0 NANOSLEEP.SYNCS 0x989680 ;  /* 0x009896800000895d */ /* 0x002fea0003900000 */
[----:B------:R-:W1:Y:S02]  /*8de0*/  @!P0 SYNCS.PHASECHK.TRANS64 P0, [R6+URZ], R5 ;  /* 0x00000005060085a7 */ /* 0x000e64000800007f */
[----:B-1----:R-:W-:Y:S05]  /*8df0*/  @!P0 BRA `(.L_x_183) ;  /* 0xfffffffc00f08947 */ /* 0x002fea000383ffff */
[----:B------:R-:W-:Y:S05]  /*8e00*/  BRA `(.L_x_195) ;  /* 0xfffffffc00147947 */ /* 0x000fea000383ffff */
.L_x_196:
[----:B------:R-:W-:-:S00]  /*8e10*/  BRA `(.L_x_196) ;  /* 0xfffffffc00fc7947 */ /* 0x000fc0000383ffff */
[----:B------:R-:W-:-:S00]  /*8e20*/  NOP ;  /* 0x0000000000007918 */ /* 0x000fc00000000000 */
        /* <DEDUP_REMOVED lines=13> */
.L_x_197:


//--------------------- .nv.global.init           --------------------------
	.section	.nv.global.init,"aw",@progbits
.nv.global.init:
	.type		$str$22,@object
	.size		$str$22,($str$23 - $str$22)
$str$22:
        /*0000*/ 	.byte	0x6b, 0x5f, 0x74, 0x69, 0x6c, 0x65, 0x5f, 0x63, 0x6f, 0x75, 0x6e, 0x74, 0x20, 0x3e, 0x3d, 0x20
        /*0010*/ 	.byte	0x31, 0x00
	.type		$str$23,@object
	.size		$str$23,(__unnamed_1 - $str$23)
$str$23:
        /*0012*/ 	.byte	0x2f, 0x74, 0x6d, 0x70, 0x2f, 0x63, 0x75, 0x74, 0x6c, 0x61, 0x73, 0x73, 0x5f, 0x73, 0x77, 0x65
        /*0022*/ 	.byte	0x65, 0x70, 0x5f, 0x73, 0x72, 0x63, 0x2f, 0x69, 0x6e, 0x63, 0x6c, 0x75, 0x64, 0x65, 0x2f, 0x63
        /*0032*/ 	.byte	0x75, 0x74, 0x6c, 0x61, 0x73, 0x73, 0x2f, 0x67, 0x65, 0x6d, 0x6d, 0x2f, 0x63, 0x6f, 0x6c, 0x6c
        /*0042*/ 	.byte	0x65, 0x63, 0x74, 0x69, 0x76, 0x65, 0x2f, 0x73, 0x6d, 0x39, 0x30, 0x5f, 0x6d, 0x6d, 0x61, 0x5f
        /*0052*/ 	.byte	0x74, 0x6d, 0x61, 0x5f, 0x67, 0x6d, 0x6d, 0x61, 0x5f, 0x73, 0x73, 0x5f, 0x77, 0x61, 0x72, 0x70
        /*0062*/ 	.byte	0x73, 0x70, 0x65, 0x63, 0x69, 0x61, 0x6c, 0x69, 0x7a, 0x65, 0x64, 0x2e, 0x68, 0x70, 0x70, 0x00
	.type		__unnamed_1,@object
	.size		__unnamed_1,(.L_0 - __unnamed_1)
__unnamed_1:
        /*0072*/ 	.byte	0x76, 0x6f, 0x69, 0x64, 0x20, 0x63, 0x75, 0x74, 0x6c, 0x61, 0x73, 0x73, 0x3a, 0x3a, 0x67, 0x65
        /* <DEDUP_REMOVED lines=180> */
        /*0bc2*/ 	.byte	0x65, 0x3a, 0x3a, 0x69, 0x64, 0x65, 0x6e, 0x74, 0x69, 0x74, 0x79, 0x5d, 0x00
.L_0:


//--------------------- .nv.shared._ZN7cutlass13device_kernelINS_4gemm6kernel13GemmUniversalIN4cute5tupleIJiiiiEEENS1_10collective13CollectiveMmaINS1_34MainloopSm90TmaGmmaWarpSpecializedILi5ENS5_IJNS4_1CILi2EEESB_NSA_ILi1EEEEEENS1_35KernelTmaWarpSpecializedCooperativeEEENS5_IJNSA_ILi256EEENSA_ILi64EEENSA_ILi32EEEEEENS_6half_tENS5_IJlSC_lEEESK_SL_NS4_8TiledMMAINS4_8MMA_AtomIJNS4_4SM904GMMA25MMA_64x64x16_F32F16F16_SSILNSP_5MajorE0ELSR_0ELNSP_7ScaleInE1ELSS_1EEEEEENS4_6LayoutINS5_IJSB_SC_SC_EEENS5_IJSC_NSA_ILi0EEESX_EEEEENS5_IJNS4_10UnderscoreES10_S10_EEEEENS4_23SM90_TMA_LOAD_MULTICASTENS4_14ComposedLayoutINS4_7SwizzleILi2ELi4ELi3EEENS4_18smem_ptr_flag_bitsILi16EEENSV_INS5_IJNSA_ILi8EEESI_EEENS5_IJSI_SC_EEEEEEEvNS4_8identityES13_S1D_vS1E_EENS_8epilogue10collective6detail29Sm90TmaWarpSpecializedAdapterINS1H_15DefaultEpilogueISK_SL_SL_NS1G_6thread17LinearCombinationISK_Li1EffLNS1L_9ScaleType4KindE0ELNS_15FloatRoundStyleE2ESK_EENS1_15EpilogueDefaultEEEEEvvEEEEvNT_6ParamsE --------------------------
	.section	.nv.shared._ZN7cutlass13device_kernelINS_4gemm6kernel13GemmUniversalIN4cute5tupleIJiiiiEEENS1_10collective13CollectiveMmaINS1_34MainloopSm90TmaGmmaWarpSpecializedILi5ENS5_IJNS4_1CILi2EEESB_NSA_ILi1EEEEEENS1_35KernelTmaWarpSpecializedCooperativeEEENS5_IJNSA_ILi256EEENSA_ILi64EEENSA_ILi32EEEEEENS_6half_tENS5_IJlSC_lEEESK_SL_NS4_8TiledMMAINS4_8MMA_AtomIJNS4_4SM904GMMA25MMA_64x64x16_F32F16F16_SSILNSP_5MajorE0ELSR_0ELNSP_7ScaleInE1ELSS_1EEEEEENS4_6LayoutINS5_IJSB_SC_SC_EEENS5_IJSC_NSA_ILi0EEESX_EEEEENS5_IJNS4_10UnderscoreES10_S10_EEEEENS4_23SM90_TMA_LOAD_MULTICASTENS4_14ComposedLayoutINS4_7SwizzleILi2ELi4ELi3EEENS4_18smem_ptr_flag_bitsILi16EEENSV_INS5_IJNSA_ILi8EEESI_EEENS5_IJSI_SC_EEEEEEEvNS4_8identityES13_S1D_vS1E_EENS_8epilogue10collective6detail29Sm90TmaWarpSpecializedAdapterINS1H_15DefaultEpilogueISK_SL_SL_NS1G_6thread17LinearCombinationISK_Li1EffLNS1L_9ScaleType4KindE0ELNS_15FloatRoundStyleE2ESK_EENS1_15EpilogueDefaultEEEEEvvEEEEvNT_6ParamsE,"aw",@nobits
	.sectionflags	@""
	.align	16
	.zero		1024


//--------------------- .nv.shared.reserved.0     --------------------------
	.section	.nv.shared.reserved.0,"aw",@nobits
	.weak		__nv_reservedSMEM_offset_0_alias
	.size		__nv_reservedSMEM_offset_0_alias, 0, 0
	.other		__nv_reservedSMEM_offset_0_alias,@"STO_CUDA_RESERVED_SHARED STV_DEFAULT"
__nv_reservedSMEM_offset_0_alias:
	.zero		0


//--------------------- .nv.global                --------------------------
	.section	.nv.global,"aw",@nobits
.nv.global:
	.type		_ZN39_INTERNAL_76d01773_4_k_cu_9828bdcd_40564cute1_E,@object
	.size		_ZN39_INTERNAL_76d01773_4_k_cu_9828bdcd_40564cute1_E,(_ZN39_INTERNAL_76d01773_4_k_cu_9828bdcd_40564cuda3std3__45__cpo6cbeginE - _ZN39_INTERNAL_76d01773_4_k_cu_9828bdcd_40564cute1_E)
_ZN39_INTERNAL_76d01773_4_k_cu_9828bdcd_40564cute1_E:
	.zero		1
	.type		_ZN39_INTERNAL_76d01773_4_k_cu_9828bdcd_40564cuda3std3__45__cpo6cbeginE,@object
	.size		_ZN39_INTERNAL_76d01773_4_k_cu_9828bdcd_40564cuda3std3__45__cpo6cbeginE,(_ZN39_INTERNAL_76d01773_4_k_cu_9828bdcd_40564cuda3std3__48in_placeE - _ZN39_INTERNAL_76d01773_4_k_cu_9828bdcd_40564cuda3std3__45__cpo6cbeginE)
_ZN39_INTERNAL_76d01773_4_k_cu_9828bdcd_40564cuda3std3__45__cpo6cbeginE:
	.zero		1
	.type		_ZN39_INTERNAL_76d01773_4_k_cu_9828bdcd_40564cuda3std3__48in_placeE,@object
	.size		_ZN39_INTERNAL_76d01773_4_k_cu_9828bdcd_40564cuda3std3__48in_placeE,(_ZN39_INTERNAL_76d01773_4_k_cu_9828bdcd_40564cuda3std6ranges3__45__cpo9iter_moveE - _ZN39_INTERNAL_76d01773_4_k_cu_9828bdcd_40564cuda3std3__48in_placeE)
_ZN39_INTERNAL_76d01773_4_k_cu_9828bdcd_40564cuda3std3__48in_placeE:
	.zero		1
	.type		_ZN39_INTERNAL_76d01773_4_k_cu_9828bdcd_40564cuda3std6ranges3__45__cpo9iter_moveE,@object
	.size		_ZN39_INTERNAL_76d01773_4_k_cu_9828bdcd_40564cuda3std6ranges3__45__cpo9iter_moveE,(_ZN39_INTERNAL_76d01773_4_k_cu_9828bdcd_40564cuda3std3__45__cpo5beginE - _ZN39_INTERNAL_76d01773_4_k_cu_9828bdcd_40564cuda3std6ranges3__45__cpo9iter_moveE)
_ZN39_INTERNAL_76d01773_4_k_cu_9828bdcd_40564cuda3std6ranges3__45__cpo9iter_moveE:
	.zero		1
	.type		_ZN39_INTERNAL_76d01773_4_k_cu_9828bdcd_40564cuda3std3__45__cpo5beginE,@object
	.size		_ZN39_INTERNAL_76d01773_4_k_cu_9828bdcd_40564cuda3std3__45__cpo5beginE,(_ZN39_INTERNAL_76d01773_4_k_cu_9828bdcd_40564cuda3std3__441_GLOBAL__N__76d01773_4_k_cu_9828bdcd_40566ignoreE - _ZN39_INTERNAL_76d01773_4_k_cu_9828bdcd_40564cuda3std3__45__cpo5beginE)
_ZN39_INTERNAL_76d01773_4_k_cu_9828bdcd_40564cuda3std3__45__cpo5beginE:
	.zero		1
	.type		_ZN39_INTERNAL_76d01773_4_k_cu_9828bdcd_40564cuda3std3__441_GLOBAL__N__76d01773_4_k_cu_9828bdcd_40566ignoreE,@object
	.size		_ZN39_INTERNAL_76d01773_4_k_cu_9828bdcd_40564cuda3std3__441_GLOBAL__N__76d01773_4_k_cu_9828bdcd_40566ignoreE,(_ZN39_INTERNAL_76d01773_4_k_cu_9828bdcd_40564cute7productE - _ZN39_INTERNAL_76d01773_4_k_cu_9828bdcd_40564cuda3std3__441_GLOBAL__N__76d01773_4_k_cu_9828bdcd_40566ignoreE)
_ZN39_INTERNAL_76d01773_4_k_cu_9828bdcd_40564cuda3std3__441_GLOBAL__N__76d01773_4_k_cu_9828bdcd_40566ignoreE:
	.zero		1
	.type		_ZN39_INTERNAL_76d01773_4_k_cu_9828bdcd_40564cute7productE,@object
	.size		_ZN39_INTERNAL_76d01773_4_k_cu_9828bdcd_40564cute7productE,(_ZN39_INTERNAL_76d01773_4_k_cu_9828bdcd_40564cuda3std3__45__cpo3endE - _ZN39_INTERNAL_76d01773_4_k_cu_9828bdcd_40564cute7productE)
_ZN39_INTERNAL_76d01773_4_k_cu_9828bdcd_40564cute7productE:
	.zero		1
	.type		_ZN39_INTERNAL_76d01773_4_k_cu_9828bdcd_40564cuda3std3__45__cpo3endE,@object
	.size		_ZN39_INTERNAL_76d01773_4_k_cu_9828bdcd_40564cuda3std3__45__cpo3endE,(_ZN39_INTERNAL_76d01773_4_k_cu_9828bdcd_40564cuda3std3__419piecewise_constructE - _ZN39_INTERNAL_76d01773_4_k_cu_9828bdcd_40564cuda3std3__45__cpo3endE)
_ZN39_INTERNAL_76d01773_4_k_cu_9828bdcd_40564cuda3std3__45__cpo3endE:
	.zero		1
	.type		_ZN39_INTERNAL_76d01773_4_k_cu_9828bdcd_40564cuda3std3__419piecewise_constructE,@object
	.size		_ZN39_INTERNAL_76d01773_4_k_cu_9828bdcd_40564cuda3std3__419piecewise_constructE,(_ZN39_INTERNAL_76d01773_4_k_cu_9828bdcd_40564cuda3std3__45__cpo4cendE - _ZN39_INTERNAL_76d01773_4_k_cu_9828bdcd_40564cuda3std3__419piecewise_constructE)
_ZN39_INTERNAL_76d01773_4_k_cu_9828bdcd_40564cuda3std3__419piecewise_constructE:
	.zero		1
	.type		_ZN39_INTERNAL_76d01773_4_k_cu_9828bdcd_40564cuda3std3__45__cpo4cendE,@object
	.size		_ZN39_INTERNAL_76d01773_4_k_cu_9828bdcd_40564cuda3std3__45__cpo4cendE,(_ZN39_INTERNAL_76d01773_4_k_cu_9828bdcd_40564cuda3std6ranges3__45__cpo4swapE - _ZN39_INTERNAL_76d01773_4_k_cu_9828bdcd_40564cuda3std3__45__cpo4cendE)
_ZN39_INTERNAL_76d01773_4_k_cu_9828bdcd_40564cuda3std3__45__cpo4cendE:
	.zero		1
	.type		_ZN39_INTERNAL_76d01773_4_k_cu_9828bdcd_40564cuda3std6ranges3__45__cpo4swapE,@object
	.size		_ZN39_INTERNAL_76d01773_4_k_cu_9828bdcd_40564cuda3std6ranges3__45__cpo4swapE,(.L_8 - _ZN39_INTERNAL_76d01773_4_k_cu_9828bdcd_40564cuda3std6ranges3__45__cpo4swapE)
_ZN39_INTERNAL_76d01773_4_k_cu_9828bdcd_40564cuda3std6ranges3__45__cpo4swapE:
	.zero		1
.L_8:


//--------------------- .nv.constant0._ZN7cutlass13device_kernelINS_4gemm6kernel13GemmUniversalIN4cute5tupleIJiiiiEEENS1_10collective13CollectiveMmaINS1_34MainloopSm90TmaGmmaWarpSpecializedILi5ENS5_IJNS4_1CILi2EEESB_NSA_ILi1EEEEEENS1_35KernelTmaWarpSpecializedCooperativeEEENS5_IJNSA_ILi256EEENSA_ILi64EEENSA_ILi32EEEEEENS_6half_tENS5_IJlSC_lEEESK_SL_NS4_8TiledMMAINS4_8MMA_AtomIJNS4_4SM904GMMA25MMA_64x64x16_F32F16F16_SSILNSP_5MajorE0ELSR_0ELNSP_7ScaleInE1ELSS_1EEEEEENS4_6LayoutINS5_IJSB_SC_SC_EEENS5_IJSC_NSA_ILi0EEESX_EEEEENS5_IJNS4_10UnderscoreES10_S10_EEEEENS4_23SM90_TMA_LOAD_MULTICASTENS4_14ComposedLayoutINS4_7SwizzleILi2ELi4ELi3EEENS4_18smem_ptr_flag_bitsILi16EEENSV_INS5_IJNSA_ILi8EEESI_EEENS5_IJSI_SC_EEEEEEEvNS4_8identityES13_S1D_vS1E_EENS_8epilogue10collective6detail29Sm90TmaWarpSpecializedAdapterINS1H_15DefaultEpilogueISK_SL_SL_NS1G_6thread17LinearCombinationISK_Li1EffLNS1L_9ScaleType4KindE0ELNS_15FloatRoundStyleE2ESK_EENS1_15EpilogueDefaultEEEEEvvEEEEvNT_6ParamsE --------------------------
	.section	.nv.constant0._ZN7cutlass13device_kernelINS_4gemm6kernel13GemmUniversalIN4cute5tupleIJiiiiEEENS1_10collective13CollectiveMmaINS1_34MainloopSm90TmaGmmaWarpSpecializedILi5ENS5_IJNS4_1CILi2EEESB_NSA_ILi1EEEEEENS1_35KernelTmaWarpSpecializedCooperativeEEENS5_IJNSA_ILi256EEENSA_ILi64EEENSA_ILi32EEEEEENS_6half_tENS5_IJlSC_lEEESK_SL_NS4_8TiledMMAINS4_8MMA_AtomIJNS4_4SM904GMMA25MMA_64x64x16_F32F16F16_SSILNSP_5MajorE0ELSR_0ELNSP_7ScaleInE1ELSS_1EEEEEENS4_6LayoutINS5_IJSB_SC_SC_EEENS5_IJSC_NSA_ILi0EEESX_EEEEENS5_IJNS4_10UnderscoreES10_S10_EEEEENS4_23SM90_TMA_LOAD_MULTICASTENS4_14ComposedLayoutINS4_7SwizzleILi2ELi4ELi3EEENS4_18smem_ptr_flag_bitsILi16EEENSV_INS5_IJNSA_ILi8EEESI_EEENS5_IJSI_SC_EEEEEEEvNS4_8identityES13_S1D_vS1E_EENS_8epilogue10collective6detail29Sm90TmaWarpSpecializedAdapterINS1H_15DefaultEpilogueISK_SL_SL_NS1G_6thread17LinearCombinationISK_Li1EffLNS1L_9ScaleType4KindE0ELNS_15FloatRoundStyleE2ESK_EENS1_15EpilogueDefaultEEEEEvvEEEEvNT_6ParamsE,"a",@progbits
	.sectionflags	@""
	.align	4
.nv.constant0._ZN7cutlass13device_kernelINS_4gemm6kernel13GemmUniversalIN4cute5tupleIJiiiiEEENS1_10collective13CollectiveMmaINS1_34MainloopSm90TmaGmmaWarpSpecializedILi5ENS5_IJNS4_1CILi2EEESB_NSA_ILi1EEEEEENS1_35KernelTmaWarpSpecializedCooperativeEEENS5_IJNSA_ILi256EEENSA_ILi64EEENSA_ILi32EEEEEENS_6half_tENS5_IJlSC_lEEESK_SL_NS4_8TiledMMAINS4_8MMA_AtomIJNS4_4SM904GMMA25MMA_64x64x16_F32F16F16_SSILNSP_5MajorE0ELSR_0ELNSP_7ScaleInE1ELSS_1EEEEEENS4_6LayoutINS5_IJSB_SC_SC_EEENS5_IJSC_NSA_ILi0EEESX_EEEEENS5_IJNS4_10UnderscoreES10_S10_EEEEENS4_23SM90_TMA_LOAD_MULTICASTENS4_14ComposedLayoutINS4_7SwizzleILi2ELi4ELi3EEENS4_18smem_ptr_flag_bitsILi16EEENSV_INS5_IJNSA_ILi8EEESI_EEENS5_IJSI_SC_EEEEEEEvNS4_8identityES13_S1D_vS1E_EENS_8epilogue10collective6detail29Sm90TmaWarpSpecializedAdapterINS1H_15DefaultEpilogueISK_SL_SL_NS1G_6thread17LinearCombinationISK_Li1EffLNS1L_9ScaleType4KindE0ELNS_15FloatRoundStyleE2ESK_EENS1_15EpilogueDefaultEEEEEvvEEEEvNT_6ParamsE:
	.zero		1664


//--------------------- SYMBOLS --------------------------

	.type		.nv.reservedSmem.offset0,@object
	.size		.nv.reservedSmem.offset0,0x4
	.type		__assertfail,@function
